// auto-generated by cutlass_sweep.fmha — config: {"arch": "sm_90", "direction": "fwd", "dtype": "fp16", "head_dim": 48, "mask": "residual", "schedule": "tma", "tile_kv": 128, "tile_q": 64}
#include "cutlass/cutlass.h"
#include "cute/tensor.hpp"
#include "cutlass/device_kernel.h"
#include "cutlass/kernel_hardware_info.h"
#include "88_hopper_fmha/collective/fmha_fusion.hpp"
#include "88_hopper_fmha/kernel/fmha_kernel_builder.hpp"

using namespace cute;
using Element = cutlass::half_t;
using TileShape = Shape<_64, _128, _48>;
using StrideQ = cute::tuple<int, _1, cute::tuple<int, int>>;
using StrideK = cute::tuple<int, _1, cute::tuple<int, int>>;
using StrideV = cute::tuple<int, cute::_1, cute::tuple<int, int>>;

using Kernel = typename cutlass::fmha::kernel::FmhaBuilder<
    Element, float, float,
    TileShape, StrideQ, StrideK, StrideV,
    cutlass::fmha::collective::ResidualFusion,
    cutlass::gemm::KernelTma
  >::Kernel;

auto* _anchor = &cutlass::device_kernel<Kernel>;


// ===== COMPILED SASS (sm_90a) =====

	.target	sm_90a

	.elftype	@"ET_EXEC"


//--------------------- .note.nv.tkinfo           --------------------------
	.section	.note.nv.tkinfo,"",@"SHT_NOTE"
	.sectionflags	@"SHF_NOTE_NV_TKINFO"
	.tkinfo
        /*0018*/ 	.word	0x00000002
        /*0030*/ 	.string	""
        /*0030*/ 	.string	"ptxas"
        /*0030*/ 	.string	"Cuda compilation tools, release 13.0, V13.0.88"
        /*0030*/ 	.string	"Build cuda_13.0.r13.0/compiler.36424714_0"
        /*0030*/ 	.string	"-arch sm_90a -m 64 "



//--------------------- .note.nv.cuinfo           --------------------------
	.section	.note.nv.cuinfo,"",@"SHT_NOTE"
	.sectionflags	@"SHF_NOTE_NV_CUINFO"
        /*0018*/ 	.short	0x0002
        /*001a*/ 	.short	0x005a
        /*001c*/ 	.short	0x0082
	.zero		2


//--------------------- .nv.info                  --------------------------
	.section	.nv.info,"",@"SHT_CUDA_INFO"
	.align	4


	//----- nvinfo : EIATTR_REGCOUNT
	.align		4
        /*0000*/ 	.byte	0x04, 0x2f
        /*0002*/ 	.short	(.L_16 - .L_15)
	.align		4
.L_15:
        /*0004*/ 	.word	index@(_ZN7cutlass13device_kernelINS_4fmha6kernel13FmhaKernelTmaINS1_10collective15FmhaMainloopTmaINS_6half_tEfN4cute5tupleIJNS7_1CILi64EEENS9_ILi128EEENS9_ILi48EEEEEENS4_14ResidualFusionEJEEENS4_15FmhaFwdEpilogueIS6_fNS8_IJSA_SC_SB_EEEEEJEEEEEvNT_6ParamsE)
        /*0008*/ 	.word	0x0000007c


	//----- nvinfo : EIATTR_FRAME_SIZE
	.align		4
.L_16:
        /*000c*/ 	.byte	0x04, 0x11
        /*000e*/ 	.short	(.L_18 - .L_17)
	.align		4
.L_17:
        /*0010*/ 	.word	index@($__internal_0_$__cuda_sm20_rcp_rn_f32_slowpath)
        /*0014*/ 	.word	0x00000000


	//----- nvinfo : EIATTR_FRAME_SIZE
	.align		4
.L_18:
        /*0018*/ 	.byte	0x04, 0x11
        /*001a*/ 	.short	(.L_20 - .L_19)
	.align		4
.L_19:
        /*001c*/ 	.word	index@(_ZN7cutlass13device_kernelINS_4fmha6kernel13FmhaKernelTmaINS1_10collective15FmhaMainloopTmaINS_6half_tEfN4cute5tupleIJNS7_1CILi64EEENS9_ILi128EEENS9_ILi48EEEEEENS4_14ResidualFusionEJEEENS4_15FmhaFwdEpilogueIS6_fNS8_IJSA_SC_SB_EEEEEJEEEEEvNT_6ParamsE)
        /*0020*/ 	.word	0x00000000


	//----- nvinfo : EIATTR_MIN_STACK_SIZE
	.align		4
.L_20:
        /*0024*/ 	.byte	0x04, 0x12
        /*0026*/ 	.short	(.L_22 - .L_21)
	.align		4
.L_21:
        /*0028*/ 	.word	index@(_ZN7cutlass13device_kernelINS_4fmha6kernel13FmhaKernelTmaINS1_10collective15FmhaMainloopTmaINS_6half_tEfN4cute5tupleIJNS7_1CILi64EEENS9_ILi128EEENS9_ILi48EEEEEENS4_14ResidualFusionEJEEENS4_15FmhaFwdEpilogueIS6_fNS8_IJSA_SC_SB_EEEEEJEEEEEvNT_6ParamsE)
        /*002c*/ 	.word	0x00000000
.L_22:


//--------------------- .nv.compat                --------------------------
	.section	.nv.compat,"",@"SHT_CUDA_COMPAT_INFO"
	.align	4
        /*0000*/ 	.byte	0x02, 0x09, 0x01, 0x00, 0x02, 0x02, 0x04, 0x00, 0x02, 0x05, 0x05, 0x00, 0x03, 0x07, 0x01, 0x01
        /*0010*/ 	.byte	0x02, 0x03, 0x01, 0x00, 0x02, 0x06, 0x01, 0x00, 0x04, 0x0b, 0x08, 0x00, 0x00, 0x00, 0x00, 0x00
        /*0020*/ 	.byte	0x00, 0x00, 0x00, 0x00


//--------------------- .nv.info._ZN7cutlass13device_kernelINS_4fmha6kernel13FmhaKernelTmaINS1_10collective15FmhaMainloopTmaINS_6half_tEfN4cute5tupleIJNS7_1CILi64EEENS9_ILi128EEENS9_ILi48EEEEEENS4_14ResidualFusionEJEEENS4_15FmhaFwdEpilogueIS6_fNS8_IJSA_SC_SB_EEEEEJEEEEEvNT_6ParamsE --------------------------
	.section	.nv.info._ZN7cutlass13device_kernelINS_4fmha6kernel13FmhaKernelTmaINS1_10collective15FmhaMainloopTmaINS_6half_tEfN4cute5tupleIJNS7_1CILi64EEENS9_ILi128EEENS9_ILi48EEEEEENS4_14ResidualFusionEJEEENS4_15FmhaFwdEpilogueIS6_fNS8_IJSA_SC_SB_EEEEEJEEEEEvNT_6ParamsE,"",@"SHT_CUDA_INFO"
	.sectionflags	@""
	.align	4


	//----- nvinfo : EIATTR_CUDA_API_VERSION
	.align		4
        /*0000*/ 	.byte	0x04, 0x37
        /*0002*/ 	.short	(.L_24 - .L_23)
.L_23:
        /*0004*/ 	.word	0x00000082


	//----- nvinfo : EIATTR_KPARAM_INFO
	.align		4
.L_24:
        /*0008*/ 	.byte	0x04, 0x17
        /*000a*/ 	.short	(.L_26 - .L_25)
.L_25:
        /*000c*/ 	.word	0x00000000
        /*0010*/ 	.short	0x0000
        /*0012*/ 	.short	0x0070
        /*0014*/ 	.byte	0x00, 0xf0, 0x01, 0x20


	//----- nvinfo : EIATTR_SPARSE_MMA_MASK
	.align		4
.L_26:
        /*0018*/ 	.byte	0x03, 0x50
        /*001a*/ 	.short	0x0000


	//----- nvinfo : EIATTR_MAXREG_COUNT
	.align		4
        /*001c*/ 	.byte	0x03, 0x1b
        /*001e*/ 	.short	0x00ff


	//----- nvinfo : EIATTR_NUM_BARRIERS
	.align		4
        /*0020*/ 	.byte	0x02, 0x4c
        /*0022*/ 	.byte	0x02
	.zero		1


	//----- nvinfo : EIATTR_EXTERNS
	.align		4
        /*0024*/ 	.byte	0x04, 0x0f
        /*0026*/ 	.short	(.L_28 - .L_27)


	//   ....[0]....
	.align		4
.L_27:
        /*0028*/ 	.word	index@(__assertfail)


	//----- nvinfo : EIATTR_MERCURY_ISA_VERSION
	.align		4
.L_28:
        /*002c*/ 	.byte	0x03, 0x5f
        /*002e*/ 	.short	0x0101


	//----- nvinfo : EIATTR_COOP_GROUP_MASK_REGIDS
	.align		4
        /*0030*/ 	.byte	0x04, 0x29
        /*0032*/ 	.short	(.L_30 - .L_29)


	//   ....[0]....
.L_29:
        /*0034*/ 	.word	0xffffffff


	//   ....[1]....
        /*0038*/ 	.word	0xffffffff


	//   ....[2]....
        /*003c*/ 	.word	0xffffffff


	//   ....[3]....
        /*0040*/ 	.word	0xffffffff


	//   ....[4]....
        /*0044*/ 	.word	0xffffffff


	//   ....[5]....
        /*0048*/ 	.word	0xffffffff


	//   ....[6]....
        /*004c*/ 	.word	0xffffffff


	//   ....[7]....
        /*0050*/ 	.word	0xffffffff


	//   ....[8]....
        /*0054*/ 	.word	0xffffffff


	//   ....[9]....
        /*0058*/ 	.word	0xffffffff


	//   ....[10]....
        /*005c*/ 	.word	0xffffffff


	//   ....[11]....
        /*0060*/ 	.word	0xffffffff


	//   ....[12]....
        /*0064*/ 	.word	0xffffffff


	//   ....[13]....
        /*0068*/ 	.word	0xffffffff


	//   ....[14]....
        /*006c*/ 	.word	0xffffffff


	//   ....[15]....
        /*0070*/ 	.word	0xffffffff


	//   ....[16]....
        /*0074*/ 	.word	0xffffffff


	//   ....[17]....
        /*0078*/ 	.word	0xffffffff


	//   ....[18]....
        /*007c*/ 	.word	0xffffffff


	//   ....[19]....
        /*0080*/ 	.word	0xffffffff


	//   ....[20]....
        /*0084*/ 	.word	0xffffffff


	//----- nvinfo : EIATTR_COOP_GROUP_INSTR_OFFSETS
	.align		4
.L_30:
        /*0088*/ 	.byte	0x04, 0x28
        /*008a*/ 	.short	(.L_32 - .L_31)


	//   ....[0]....
.L_31:
        /*008c*/ 	.word	0x00000050


	//   ....[1]....
        /*0090*/ 	.word	0x00000140


	//   ....[2]....
        /*0094*/ 	.word	0x00000270


	//   ....[3]....
        /*0098*/ 	.word	0x00000410


	//   ....[4]....
        /*009c*/ 	.word	0x00000590


	//   ....[5]....
        /*00a0*/ 	.word	0x00002250


	//   ....[6]....
        /*00a4*/ 	.word	0x000022e0


	//   ....[7]....
        /*00a8*/ 	.word	0x00002930


	//   ....[8]....
        /*00ac*/ 	.word	0x00002a90


	//   ....[9]....
        /*00b0*/ 	.word	0x000051a0


	//   ....[10]....
        /*00b4*/ 	.word	0x000051c0


	//   ....[11]....
        /*00b8*/ 	.word	0x000051f0


	//   ....[12]....
        /*00bc*/ 	.word	0x00005220


	//   ....[13]....
        /*00c0*/ 	.word	0x00008df0


	//   ....[14]....
        /*00c4*/ 	.word	0x00008e10


	//   ....[15]....
        /*00c8*/ 	.word	0x00008e50


	//   ....[16]....
        /*00cc*/ 	.word	0x00008e70


	//   ....[17]....
        /*00d0*/ 	.word	0x0000bad0


	//   ....[18]....
        /*00d4*/ 	.word	0x0000bb10


	//   ....[19]....
        /*00d8*/ 	.word	0x0000bb60


	//   ....[20]....
        /*00dc*/ 	.word	0x0000bb70


	//----- nvinfo : EIATTR_SYSCALL_OFFSETS
	.align		4
.L_32:
        /*00e0*/ 	.byte	0x04, 0x46
        /*00e2*/ 	.short	(.L_34 - .L_33)


	//   ....[0]....
.L_33:
        /*00e4*/ 	.word	0x0000c430


	//   ....[1]....
        /*00e8*/ 	.word	0x0000c550


	//----- nvinfo : EIATTR_MBARRIER_INSTR_OFFSETS
	.align		4
.L_34:
        /*00ec*/ 	.byte	0x04, 0x39
        /*00ee*/ 	.short	(.L_36 - .L_35)


	//   ....[0]....
.L_35:
        /*00f0*/ 	.word	0x00000240
        /*00f4*/ 	.word	0x000000ff
        /*00f8*/ 	.word	0x0000d840
        /*00fc*/ 	.short	0x0100
        /*00fe*/ 	.byte	0x08
	.zero		1


	//   ....[1]....
        /*0100*/ 	.word	0x00000250
        /*0104*/ 	.word	0x000000ff
        /*0108*/ 	.word	0x0000d848
        /*010c*/ 	.short	0x0100
        /*010e*/ 	.byte	0x08
	.zero		1


	//   ....[2]....
        /*0110*/ 	.word	0x00000380
        /*0114*/ 	.word	0x000000ff
        /*0118*/ 	.word	0x0000d800
        /*011c*/ 	.short	0x0100
        /*011e*/ 	.byte	0x08
	.zero		1


	//   ....[3]....
        /*0120*/ 	.word	0x00000390
        /*0124*/ 	.word	0x000000ff
        /*0128*/ 	.word	0x0000d820
        /*012c*/ 	.short	0x0100
        /*012e*/ 	.byte	0x08
	.zero		1


	//   ....[4]....
        /*0130*/ 	.word	0x000003a0
        /*0134*/ 	.word	0x000000ff
        /*0138*/ 	.word	0x0000d808
        /*013c*/ 	.short	0x0100
        /*013e*/ 	.byte	0x08
	.zero		1


	//   ....[5]....
        /*0140*/ 	.word	0x000003b0
        /*0144*/ 	.word	0x000000ff
        /*0148*/ 	.word	0x0000d828
        /*014c*/ 	.short	0x0100
        /*014e*/ 	.byte	0x08
	.zero		1


	//   ....[6]....
        /*0150*/ 	.word	0x000003c0
        /*0154*/ 	.word	0x000000ff
        /*0158*/ 	.word	0x0000d810
        /*015c*/ 	.short	0x0100
        /*015e*/ 	.byte	0x08
	.zero		1


	//   ....[7]....
        /*0160*/ 	.word	0x000003d0
        /*0164*/ 	.word	0x000000ff
        /*0168*/ 	.word	0x0000d830
        /*016c*/ 	.short	0x0100
        /*016e*/ 	.byte	0x08
	.zero		1


	//   ....[8]....
        /*0170*/ 	.word	0x000003e0
        /*0174*/ 	.word	0x000000ff
        /*0178*/ 	.word	0x0000d818
        /*017c*/ 	.short	0x0100
        /*017e*/ 	.byte	0x08
	.zero		1


	//   ....[9]....
        /*0180*/ 	.word	0x000003f0
        /*0184*/ 	.word	0x000000ff
        /*0188*/ 	.word	0x0000d838
        /*018c*/ 	.short	0x0100
        /*018e*/ 	.byte	0x08
	.zero		1


	//   ....[10]....
        /*0190*/ 	.word	0x00000520
        /*0194*/ 	.word	0x000000ff
        /*0198*/ 	.word	0x0000d850
        /*019c*/ 	.short	0x0100
        /*019e*/ 	.byte	0x08
	.zero		1


	//   ....[11]....
        /*01a0*/ 	.word	0x00000530
        /*01a4*/ 	.word	0x000000ff
        /*01a8*/ 	.word	0x0000d868
        /*01ac*/ 	.short	0x0100
        /*01ae*/ 	.byte	0x08
	.zero		1


	//   ....[12]....
        /*01b0*/ 	.word	0x00000540
        /*01b4*/ 	.word	0x000000ff
        /*01b8*/ 	.word	0x0000d858
        /*01bc*/ 	.short	0x0100
        /*01be*/ 	.byte	0x08
	.zero		1


	//   ....[13]....
        /*01c0*/ 	.word	0x00000550
        /*01c4*/ 	.word	0x000000ff
        /*01c8*/ 	.word	0x0000d870
        /*01cc*/ 	.short	0x0100
        /*01ce*/ 	.byte	0x08
	.zero		1


	//   ....[14]....
        /*01d0*/ 	.word	0x00000560
        /*01d4*/ 	.word	0x000000ff
        /*01d8*/ 	.word	0x0000d860
        /*01dc*/ 	.short	0x0100
        /*01de*/ 	.byte	0x08
	.zero		1


	//   ....[15]....
        /*01e0*/ 	.word	0x00000570
        /*01e4*/ 	.word	0x000000ff
        /*01e8*/ 	.word	0x0000d878
        /*01ec*/ 	.short	0x0100
        /*01ee*/ 	.byte	0x08
	.zero		1


	//   ....[16]....
        /*01f0*/ 	.word	0x000006d0
        /*01f4*/ 	.word	0x00000003
        /*01f8*/ 	.word	0x0000d848
        /*01fc*/ 	.short	0x010a
        /*01fe*/ 	.byte	0x3f
	.zero		1


	//   ....[17]....
        /*0200*/ 	.word	0x00000a60
        /*0204*/ 	.word	0x00000003
        /*0208*/ 	.word	0x0000d820
        /*020c*/ 	.short	0x010a
        /*020e*/ 	.byte	0x3f
	.zero		1


	//   ....[18]....
        /*0210*/ 	.word	0x00000cf0
        /*0214*/ 	.word	0x00000002
        /*0218*/ 	.word	0x0000d820
        /*021c*/ 	.short	0x010a
        /*021e*/ 	.byte	0x3f
	.zero		1


	//   ....[19]....
        /*0220*/ 	.word	0x00000ff0
        /*0224*/ 	.word	0x00000003
        /*0228*/ 	.word	0x0000d820
        /*022c*/ 	.short	0x010a
        /*022e*/ 	.byte	0x3f
	.zero		1


	//   ....[20]....
        /*0230*/ 	.word	0x000012e0
        /*0234*/ 	.word	0x00000003
        /*0238*/ 	.word	0x0000d820
        /*023c*/ 	.short	0x010a
        /*023e*/ 	.byte	0x3f
	.zero		1


	//   ....[21]....
        /*0240*/ 	.word	0x000015f0
        /*0244*/ 	.word	0x00000002
        /*0248*/ 	.word	0x0000d840
        /*024c*/ 	.short	0x010a
        /*024e*/ 	.byte	0x3f
	.zero		1


	//   ....[22]....
        /*0250*/ 	.word	0x00001610
        /*0254*/ 	.word	0x00000002
        /*0258*/ 	.word	0x0000d800
        /*025c*/ 	.short	0x010a
        /*025e*/ 	.byte	0x3f
	.zero		1


	//   ....[23]....
        /*0260*/ 	.word	0x00002d10
        /*0264*/ 	.word	0x00000002
        /*0268*/ 	.word	0x0000d808
        /*026c*/ 	.short	0x010a
        /*026e*/ 	.byte	0x3f
	.zero		1


	//   ....[24]....
        /*0270*/ 	.word	0x00004810
        /*0274*/ 	.word	0x0000000c
        /*0278*/ 	.word	0x00000000
        /*027c*/ 	.short	0x0101
        /*027e*/ 	.byte	0x3f
	.zero		1


	//   ....[25]....
        /*0280*/ 	.word	0x000048f0
        /*0284*/ 	.word	0x00000015
        /*0288*/ 	.word	0x0000d800
        /*028c*/ 	.short	0x010a
        /*028e*/ 	.byte	0x3f
	.zero		1


	//   ....[26]....
        /*0290*/ 	.word	0x00004ab0
        /*0294*/ 	.word	0x0000000e
        /*0298*/ 	.word	0x0000d820
        /*029c*/ 	.short	0x010a
        /*029e*/ 	.byte	0x3f
	.zero		1


	//   ....[27]....
        /*02a0*/ 	.word	0x00005230
        /*02a4*/ 	.word	0x00000015
        /*02a8*/ 	.word	0x00000000
        /*02ac*/ 	.short	0x0101
        /*02ae*/ 	.byte	0x3f
	.zero		1


	//   ....[28]....
        /*02b0*/ 	.word	0x000052d0
        /*02b4*/ 	.word	0x00000073
        /*02b8*/ 	.word	0x0000d800
        /*02bc*/ 	.short	0x010a
        /*02be*/ 	.byte	0x3f
	.zero		1


	//   ....[29]....
        /*02c0*/ 	.word	0x00007850
        /*02c4*/ 	.word	0x0000000c
        /*02c8*/ 	.word	0x00000000
        /*02cc*/ 	.short	0x0101
        /*02ce*/ 	.byte	0x3f
	.zero		1


	//   ....[30]....
        /*02d0*/ 	.word	0x00007900
        /*02d4*/ 	.word	0x00000013
        /*02d8*/ 	.word	0x0000d820
        /*02dc*/ 	.short	0x010a
        /*02de*/ 	.byte	0x3f
	.zero		1


	//   ....[31]....
        /*02e0*/ 	.word	0x00007cb0
        /*02e4*/ 	.word	0x00000017
        /*02e8*/ 	.word	0x0000d800
        /*02ec*/ 	.short	0x010a
        /*02ee*/ 	.byte	0x3f
	.zero		1


	//   ....[32]....
        /*02f0*/ 	.word	0x00007eb0
        /*02f4*/ 	.word	0x0000000e
        /*02f8*/ 	.word	0x0000d820
        /*02fc*/ 	.short	0x010a
        /*02fe*/ 	.byte	0x3f
	.zero		1


	//   ....[33]....
        /*0300*/ 	.word	0x00008e80
        /*0304*/ 	.word	0x00000016
        /*0308*/ 	.word	0x00000000
        /*030c*/ 	.short	0x0101
        /*030e*/ 	.byte	0x3f
	.zero		1


	//   ....[34]....
        /*0310*/ 	.word	0x00008e90
        /*0314*/ 	.word	0x00000075
        /*0318*/ 	.word	0x0000d800
        /*031c*/ 	.short	0x010a
        /*031e*/ 	.byte	0x3f
	.zero		1


	//   ....[35]....
        /*0320*/ 	.word	0x0000b670
        /*0324*/ 	.word	0x00000006
        /*0328*/ 	.word	0x00000000
        /*032c*/ 	.short	0x0101
        /*032e*/ 	.byte	0x3f
	.zero		1


	//   ....[36]....
        /*0330*/ 	.word	0x0000b6f0
        /*0334*/ 	.word	0x00000006
        /*0338*/ 	.word	0x0000d820
        /*033c*/ 	.short	0x010a
        /*033e*/ 	.byte	0x3f
	.zero		1


	//   ....[37]....
        /*0340*/ 	.word	0x0000cd80
        /*0344*/ 	.word	0x00000003
        /*0348*/ 	.word	0x0000d848
        /*034c*/ 	.short	0x010a
        /*034e*/ 	.byte	0x3f
	.zero		1


	//   ....[38]....
        /*0350*/ 	.word	0x0000cdd0
        /*0354*/ 	.word	0x00000003
        /*0358*/ 	.word	0x0000d820
        /*035c*/ 	.short	0x010a
        /*035e*/ 	.byte	0x3f
	.zero		1


	//   ....[39]....
        /*0360*/ 	.word	0x0000ce20
        /*0364*/ 	.word	0x00000002
        /*0368*/ 	.word	0x0000d820
        /*036c*/ 	.short	0x010a
        /*036e*/ 	.byte	0x3f
	.zero		1


	//   ....[40]....
        /*0370*/ 	.word	0x0000ce70
        /*0374*/ 	.word	0x00000003
        /*0378*/ 	.word	0x0000d820
        /*037c*/ 	.short	0x010a
        /*037e*/ 	.byte	0x3f
	.zero		1


	//   ....[41]....
        /*0380*/ 	.word	0x0000cec0
        /*0384*/ 	.word	0x00000003
        /*0388*/ 	.word	0x0000d820
        /*038c*/ 	.short	0x010a
        /*038e*/ 	.byte	0x3f
	.zero		1


	//   ....[42]....
        /*0390*/ 	.word	0x0000cf10
        /*0394*/ 	.word	0x00000002
        /*0398*/ 	.word	0x0000d840
        /*039c*/ 	.short	0x010a
        /*039e*/ 	.byte	0x3f
	.zero		1


	//   ....[43]....
        /*03a0*/ 	.word	0x0000cf60
        /*03a4*/ 	.word	0x00000002
        /*03a8*/ 	.word	0x0000d800
        /*03ac*/ 	.short	0x010a
        /*03ae*/ 	.byte	0x3f
	.zero		1


	//   ....[44]....
        /*03b0*/ 	.word	0x0000cfb0
        /*03b4*/ 	.word	0x00000002
        /*03b8*/ 	.word	0x0000d808
        /*03bc*/ 	.short	0x010a
        /*03be*/ 	.byte	0x3f
	.zero		1


	//   ....[45]....
        /*03c0*/ 	.word	0x0000d000
        /*03c4*/ 	.word	0x00000015
        /*03c8*/ 	.word	0x0000d800
        /*03cc*/ 	.short	0x010a
        /*03ce*/ 	.byte	0x3f
	.zero		1


	//   ....[46]....
        /*03d0*/ 	.word	0x0000d050
        /*03d4*/ 	.word	0x0000000e
        /*03d8*/ 	.word	0x0000d820
        /*03dc*/ 	.short	0x010a
        /*03de*/ 	.byte	0x3f
	.zero		1


	//   ....[47]....
        /*03e0*/ 	.word	0x0000d0a0
        /*03e4*/ 	.word	0x00000073
        /*03e8*/ 	.word	0x0000d800
        /*03ec*/ 	.short	0x010a
        /*03ee*/ 	.byte	0x3f
	.zero		1


	//   ....[48]....
        /*03f0*/ 	.word	0x0000d0f0
        /*03f4*/ 	.word	0x00000013
        /*03f8*/ 	.word	0x0000d820
        /*03fc*/ 	.short	0x010a
        /*03fe*/ 	.byte	0x3f
	.zero		1


	//   ....[49]....
        /*0400*/ 	.word	0x0000d140
        /*0404*/ 	.word	0x00000017
        /*0408*/ 	.word	0x0000d800
        /*040c*/ 	.short	0x010a
        /*040e*/ 	.byte	0x3f
	.zero		1


	//   ....[50]....
        /*0410*/ 	.word	0x0000d190
        /*0414*/ 	.word	0x0000000e
        /*0418*/ 	.word	0x0000d820
        /*041c*/ 	.short	0x010a
        /*041e*/ 	.byte	0x3f
	.zero		1


	//   ....[51]....
        /*0420*/ 	.word	0x0000d1e0
        /*0424*/ 	.word	0x00000075
        /*0428*/ 	.word	0x0000d800
        /*042c*/ 	.short	0x010a
        /*042e*/ 	.byte	0x3f
	.zero		1


	//   ....[52]....
        /*0430*/ 	.word	0x0000d230
        /*0434*/ 	.word	0x00000006
        /*0438*/ 	.word	0x0000d820
        /*043c*/ 	.short	0x010a
        /*043e*/ 	.byte	0x3f
	.zero		1


	//----- nvinfo : EIATTR_NUM_MBARRIERS
	.align		4
.L_36:
        /*0440*/ 	.byte	0x03, 0x38
        /*0442*/ 	.short	0x0010


	//----- nvinfo : EIATTR_EXIT_INSTR_OFFSETS
	.align		4
        /*0444*/ 	.byte	0x04, 0x1c
        /*0446*/ 	.short	(.L_38 - .L_37)


	//   ....[0]....
.L_37:
        /*0448*/ 	.word	0x0000cd70


	//----- nvinfo : EIATTR_MAX_THREADS
	.align		4
.L_38:
        /*044c*/ 	.byte	0x04, 0x05
        /*044e*/ 	.short	(.L_40 - .L_39)
.L_39:
        /*0450*/ 	.word	0x00000080
        /*0454*/ 	.word	0x00000001
        /*0458*/ 	.word	0x00000001


	//----- nvinfo : EIATTR_CRS_STACK_SIZE
	.align		4
.L_40:
        /*045c*/ 	.byte	0x04, 0x1e
        /*045e*/ 	.short	(.L_42 - .L_41)
.L_41:
        /*0460*/ 	.word	0x00000000


	//----- nvinfo : EIATTR_CBANK_PARAM_SIZE
	.align		4
.L_42:
        /*0464*/ 	.byte	0x03, 0x19
        /*0466*/ 	.short	0x0870


	//----- nvinfo : EIATTR_PARAM_CBANK
	.align		4
        /*0468*/ 	.byte	0x04, 0x0a
        /*046a*/ 	.short	(.L_44 - .L_43)
	.align		4
.L_43:
        /*046c*/ 	.word	index@(.nv.constant0._ZN7cutlass13device_kernelINS_4fmha6kernel13FmhaKernelTmaINS1_10collective15FmhaMainloopTmaINS_6half_tEfN4cute5tupleIJNS7_1CILi64EEENS9_ILi128EEENS9_ILi48EEEEEENS4_14ResidualFusionEJEEENS4_15FmhaFwdEpilogueIS6_fNS8_IJSA_SC_SB_EEEEEJEEEEEvNT_6ParamsE)
        /*0470*/ 	.short	0x0210
        /*0472*/ 	.short	0x0870


	//----- nvinfo : EIATTR_SW_WAR
	.align		4
.L_44:
        /*0474*/ 	.byte	0x04, 0x36
        /*0476*/ 	.short	(.L_46 - .L_45)
.L_45:
        /*0478*/ 	.word	0x00000008
.L_46:


//--------------------- .nv.callgraph             --------------------------
	.section	.nv.callgraph,"",@"SHT_CUDA_CALLGRAPH"
	.align	4
	.sectionentsize	8
	.align		4
        /*0000*/ 	.word	0x00000000
	.align		4
        /*0004*/ 	.word	0xffffffff
	.align		4
        /*0008*/ 	.word	index@(_ZN7cutlass13device_kernelINS_4fmha6kernel13FmhaKernelTmaINS1_10collective15FmhaMainloopTmaINS_6half_tEfN4cute5tupleIJNS7_1CILi64EEENS9_ILi128EEENS9_ILi48EEEEEENS4_14ResidualFusionEJEEENS4_15FmhaFwdEpilogueIS6_fNS8_IJSA_SC_SB_EEEEEJEEEEEvNT_6ParamsE)
	.align		4
        /*000c*/ 	.word	index@(__assertfail)
	.align		4
        /*0010*/ 	.word	0x00000000
	.align		4
        /*0014*/ 	.word	0xfffffffe
	.align		4
        /*0018*/ 	.word	0x00000000
	.align		4
        /*001c*/ 	.word	0xfffffffd
	.align		4
        /*0020*/ 	.word	0x00000000
	.align		4
        /*0024*/ 	.word	0xfffffffc


//--------------------- .nv.constant4             --------------------------
	.section	.nv.constant4,"a",@progbits
	.align	8
	.align		8
.nv.constant4:
        /*0000*/ 	.dword	__assertfail
	.align		8
        /*0008*/ 	.dword	__unnamed_1
	.align		8
        /*0010*/ 	.dword	__unnamed_2
	.align		8
        /*0018*/ 	.dword	_ZN39_INTERNAL_6ccafd38_4_k_cu_5a72fcaa_31134cuda3std3__45__cpo5beginE
	.align		8
        /*0020*/ 	.dword	_ZN39_INTERNAL_6ccafd38_4_k_cu_5a72fcaa_31134cuda3std3__45__cpo3endE
	.align		8
        /*0028*/ 	.dword	_ZN39_INTERNAL_6ccafd38_4_k_cu_5a72fcaa_31134cuda3std3__45__cpo6cbeginE
	.align		8
        /*0030*/ 	.dword	_ZN39_INTERNAL_6ccafd38_4_k_cu_5a72fcaa_31134cuda3std3__45__cpo4cendE
	.align		8
        /*0038*/ 	.dword	_ZN39_INTERNAL_6ccafd38_4_k_cu_5a72fcaa_31134cuda3std3__441_GLOBAL__N__6ccafd38_4_k_cu_5a72fcaa_31136ignoreE
	.align		8
        /*0040*/ 	.dword	_ZN39_INTERNAL_6ccafd38_4_k_cu_5a72fcaa_31134cuda3std3__419piecewise_constructE
	.align		8
        /*0048*/ 	.dword	_ZN39_INTERNAL_6ccafd38_4_k_cu_5a72fcaa_31134cuda3std3__48in_placeE
	.align		8
        /*0050*/ 	.dword	_ZN39_INTERNAL_6ccafd38_4_k_cu_5a72fcaa_31134cuda3std6ranges3__45__cpo4swapE
	.align		8
        /*0058*/ 	.dword	_ZN39_INTERNAL_6ccafd38_4_k_cu_5a72fcaa_31134cuda3std6ranges3__45__cpo9iter_moveE
	.align		8
        /*0060*/ 	.dword	_ZN39_INTERNAL_6ccafd38_4_k_cu_5a72fcaa_31134cute7productE
	.align		8
        /*0068*/ 	.dword	_ZN39_INTERNAL_6ccafd38_4_k_cu_5a72fcaa_31134cute1_E
	.align		8
        /*0070*/ 	.dword	$str$23
	.align		8
        /*0078*/ 	.dword	$str$24


//--------------------- .text._ZN7cutlass13device_kernelINS_4fmha6kernel13FmhaKernelTmaINS1_10collective15FmhaMainloopTmaINS_6half_tEfN4cute5tupleIJNS7_1CILi64EEENS9_ILi128EEENS9_ILi48EEEEEENS4_14ResidualFusionEJEEENS4_15FmhaFwdEpilogueIS6_fNS8_IJSA_SC_SB_EEEEEJEEEEEvNT_6ParamsE --------------------------
	.section	.text._ZN7cutlass13device_kernelINS_4fmha6kernel13FmhaKernelTmaINS1_10collective15FmhaMainloopTmaINS_6half_tEfN4cute5tupleIJNS7_1CILi64EEENS9_ILi128EEENS9_ILi48EEEEEENS4_14ResidualFusionEJEEENS4_15FmhaFwdEpilogueIS6_fNS8_IJSA_SC_SB_EEEEEJEEEEEvNT_6ParamsE,"ax",@progbits
	.align	128
.text._ZN7cutlass13device_kernelINS_4fmha6kernel13FmhaKernelTmaINS1_10collective15FmhaMainloopTmaINS_6half_tEfN4cute5tupleIJNS7_1CILi64EEENS9_ILi128EEENS9_ILi48EEEEEENS4_14ResidualFusionEJEEENS4_15FmhaFwdEpilogueIS6_fNS8_IJSA_SC_SB_EEEEEJEEEEEvNT_6ParamsE:
        .type           _ZN7cutlass13device_kernelINS_4fmha6kernel13FmhaKernelTmaINS1_10collective15FmhaMainloopTmaINS_6half_tEfN4cute5tupleIJNS7_1CILi64EEENS9_ILi128EEENS9_ILi48EEEEEENS4_14ResidualFusionEJEEENS4_15FmhaFwdEpilogueIS6_fNS8_IJSA_SC_SB_EEEEEJEEEEEvNT_6ParamsE,@function
        .size           _ZN7cutlass13device_kernelINS_4fmha6kernel13FmhaKernelTmaINS1_10collective15FmhaMainloopTmaINS_6half_tEfN4cute5tupleIJNS7_1CILi64EEENS9_ILi128EEENS9_ILi48EEEEEENS4_14ResidualFusionEJEEENS4_15FmhaFwdEpilogueIS6_fNS8_IJSA_SC_SB_EEEEEJEEEEEvNT_6ParamsE,(.L_x_95 - _ZN7cutlass13device_kernelINS_4fmha6kernel13FmhaKernelTmaINS1_10collective15FmhaMainloopTmaINS_6half_tEfN4cute5tupleIJNS7_1CILi64EEENS9_ILi128EEENS9_ILi48EEEEEENS4_14ResidualFusionEJEEENS4_15FmhaFwdEpilogueIS6_fNS8_IJSA_SC_SB_EEEEEJEEEEEvNT_6ParamsE)
        .other          _ZN7cutlass13device_kernelINS_4fmha6kernel13FmhaKernelTmaINS1_10collective15FmhaMainloopTmaINS_6half_tEfN4cute5tupleIJNS7_1CILi64EEENS9_ILi128EEENS9_ILi48EEEEEENS4_14ResidualFusionEJEEENS4_15FmhaFwdEpilogueIS6_fNS8_IJSA_SC_SB_EEEEEJEEEEEvNT_6ParamsE,@"STO_CUDA_ENTRY STV_DEFAULT"
_ZN7cutlass13device_kernelINS_4fmha6kernel13FmhaKernelTmaINS1_10collective15FmhaMainloopTmaINS_6half_tEfN4cute5tupleIJNS7_1CILi64EEENS9_ILi128EEENS9_ILi48EEEEEENS4_14ResidualFusionEJEEENS4_15FmhaFwdEpilogueIS6_fNS8_IJSA_SC_SB_EEEEEJEEEEEvNT_6ParamsE:
[----:B------:R-:W1:Y:S01]  /*0000*/  LDC R1, c[0x0][0x28] ;  /* 0x00000a00ff017b82 */ /* 0x000e620000000800 */
[----:B------:R-:W2:Y:S01]  /*0010*/  S2R R16, SR_TID.X ;  /* 0x0000000000107919 */ /* 0x000ea20000002100 */
[----:B------:R-:W-:Y:S01]  /*0020*/  ELECT P0, URZ, PT ;  /* 0x00000000003f782f */ /* 0x000fe20003800000 */
[----:B------:R-:W-:Y:S01]  /*0030*/  BSSY B0, `(.L_x_0) ;  /* 0x0000010000007945 */ /* 0x000fe20003800000 */
[----:B--2---:R-:W-:-:S05]  /*0040*/  SHF.R.U32.HI R9, RZ, 0x5, R16 ;  /* 0x00000005ff097819 */ /* 0x004fca0000011610 */
[----:B------:R-:W2:Y:S02]  /*0050*/  SHFL.IDX PT, R0, R9, RZ, 0x1f ;  /* 0x00001fff09007589 */ /* 0x000ea400000e0000 */
[----:B--2---:R-:W-:-:S13]  /*0060*/  ISETP.NE.OR P0, PT, R0, RZ, !P0 ;  /* 0x000000ff0000720c */ /* 0x004fda0004705670 */
[----:B-1----:R-:W-:Y:S05]  /*0070*/  @P0 BRA `(.L_x_1) ;  /* 0x00000000002c0947 */ /* 0x002fea0003800000 */
[----:B------:R-:W-:Y:S02]  /*0080*/  ULDC.64 UR4, c[0x0][0x198] ;  /* 0x0000660000047ab9 */ /* 0x000fe40000000a00 */
[----:B------:R-:W-:Y:S02]  /*0090*/  UIADD3 UR6, UP0, UR4, 0xf0, URZ ;  /* 0x000000f004067890 */ /* 0x000fe4000ff1e03f */
[----:B------:R-:W-:Y:S02]  /*00a0*/  UIADD3 UR8, UP1, UR4, 0x1f0, URZ ;  /* 0x000001f004087890 */ /* 0x000fe4000ff3e03f */
[----:B------:R-:W-:Y:S02]  /*00b0*/  UIADD3 UR4, UP2, UR4, 0x2f0, URZ ;  /* 0x000002f004047890 */ /* 0x000fe4000ff5e03f */
[----:B------:R-:W-:Y:S02]  /*00c0*/  UIADD3.X UR7, URZ, UR5, URZ, UP0, !UPT ;  /* 0x000000053f077290 */ /* 0x000fe400087fe43f */
[----:B------:R-:W-:-:S02]  /*00d0*/  UIADD3.X UR9, URZ, UR5, URZ, UP1, !UPT ;  /* 0x000000053f097290 */ /* 0x000fc40008ffe43f */
[----:B------:R-:W-:-:S05]  /*00e0*/  UIADD3.X UR5, URZ, UR5, URZ, UP2, !UPT ;  /* 0x000000053f057290 */ /* 0x000fca00097fe43f */
[----:B------:R1:W-:Y:S02]  /*00f0*/  UTMACCTL.PF [UR6] ;  /* 0x00000000060079b9 */ /* 0x0003e40008040000 */
[----:B------:R1:W-:Y:S02]  /*0100*/  UTMACCTL.PF [UR8] ;  /* 0x00000000080079b9 */ /* 0x0003e40008040000 */
[----:B------:R1:W-:Y:S02]  /*0110*/  UTMACCTL.PF [UR4] ;  /* 0x00000000040079b9 */ /* 0x0003e40008040000 */
[----:B-1----:R-:W-:Y:S01]  /*0120*/  NOP ;  /* 0x0000000000007918 */ /* 0x002fe20000000000 */
.L_x_1:
[----:B------:R-:W-:Y:S05]  /*0130*/  BSYNC B0 ;  /* 0x0000000000007941 */ /* 0x000fea0003800000 */
.L_x_0:
[----:B------:R-:W1:Y:S02]  /*0140*/  SHFL.IDX PT, R0, R9, RZ, 0x1f ;  /* 0x00001fff09007589 */ /* 0x000e6400000e0000 */
[----:B-1----:R-:W-:-:S13]  /*0150*/  ISETP.NE.AND P0, PT, R0, RZ, PT ;  /* 0x000000ff0000720c */ /* 0x002fda0003f05270 */
[----:B------:R-:W-:Y:S05]  /*0160*/  @P0 BRA `(.L_x_2) ;  /* 0x0000000000400947 */ /* 0x000fea0003800000 */
[----:B------:R-:W1:Y:S01]  /*0170*/  S2UR UR8, SR_CgaCtaId ;  /* 0x00000000000879c3 */ /* 0x000e620000008800 */
[----:B------:R-:W-:Y:S01]  /*0180*/  UMOV UR4, 0x400 ;  /* 0x0000040000047882 */ /* 0x000fe20000000000 */
[----:B------:R-:W-:Y:S01]  /*0190*/  UMOV UR5, 0x1 ;  /* 0x0000000100057882 */ /* 0x000fe20000000000 */
[----:B------:R-:W-:Y:S01]  /*01a0*/  UMOV UR6, 0x80 ;  /* 0x0000008000067882 */ /* 0x000fe20000000000 */
[----:B------:R-:W-:Y:S01]  /*01b0*/  ELECT P0, URZ, PT ;  /* 0x00000000003f782f */ /* 0x000fe20003800000 */
[----:B------:R-:W-:-:S04]  /*01c0*/  UIADD3 UR6, -UR6, 0x100000, URZ ;  /* 0x0010000006067890 */ /* 0x000fc8000fffe13f */
[----:B------:R-:W-:Y:S02]  /*01d0*/  USHF.L.U32 UR7, UR6, 0xb, URZ ;  /* 0x0000000b06077899 */ /* 0x000fe4000800063f */
[----:B------:R-:W-:Y:S02]  /*01e0*/  USHF.L.U32 UR6, UR6, 0x1, URZ ;  /* 0x0000000106067899 */ /* 0x000fe4000800063f */
[----:B-1----:R-:W-:Y:S02]  /*01f0*/  ULEA UR8, UR8, UR4, 0x18 ;  /* 0x0000000408087291 */ /* 0x002fe4000f8ec03f */
[----:B------:R-:W-:-:S04]  /*0200*/  UIADD3 UR4, -UR5, 0x100000, URZ ;  /* 0x0010000005047890 */ /* 0x000fc8000fffe13f */
[----:B------:R-:W-:Y:S02]  /*0210*/  USHF.L.U32 UR5, UR4, 0xb, URZ ;  /* 0x0000000b04057899 */ /* 0x000fe4000800063f */
[----:B------:R-:W-:Y:S01]  /*0220*/  USHF.L.U32 UR4, UR4, 0x1, URZ ;  /* 0x0000000104047899 */ /* 0x000fe2000800063f */
[----:B------:R-:W1:Y:S11]  /*0230*/  FENCE.VIEW.ASYNC.S ;  /* 0x00000000000073c6 */ /* 0x000e760000000000 */
[----:B-1----:R1:W2:Y:S01]  /*0240*/  SYNCS.EXCH.64 URZ, [UR8+0xd840], UR4 ;  /* 0x00d84004083f75b2 */ /* 0x0022a20008000100 */
[----:B------:R1:W3:Y:S01]  /*0250*/  SYNCS.EXCH.64 URZ, [UR8+0xd848], UR6 ;  /* 0x00d84806083f75b2 */ /* 0x0002e20008000100 */
[----:B------:R-:W-:Y:S01]  /*0260*/  NOP ;  /* 0x0000000000007918 */ /* 0x000fe20000000000 */
.L_x_2:
[----:B------:R-:W4:Y:S01]  /*0270*/  SHFL.IDX PT, R0, R9, RZ, 0x1f ;  /* 0x00001fff09007589 */ /* 0x000f2200000e0000 */
[----:B------:R-:W-:Y:S01]  /*0280*/  NOP ;  /* 0x0000000000007918 */ /* 0x000fe20000000000 */
[----:B----4-:R-:W-:-:S13]  /*0290*/  ISETP.NE.AND P0, PT, R0, RZ, PT ;  /* 0x000000ff0000720c */ /* 0x010fda0003f05270 */
[----:B------:R-:W-:Y:S05]  /*02a0*/  @P0 BRA `(.L_x_3) ;  /* 0x0000000000580947 */ /* 0x000fea0003800000 */
[----:B-1----:R-:W1:Y:S01]  /*02b0*/  S2UR UR5, SR_CgaCtaId ;  /* 0x00000000000579c3 */ /* 0x002e620000008800 */
[----:B------:R-:W-:Y:S01]  /*02c0*/  UMOV UR4, 0x400 ;  /* 0x0000040000047882 */ /* 0x000fe20000000000 */
[----:B------:R-:W-:Y:S01]  /*02d0*/  UMOV UR6, 0x1 ;  /* 0x0000000100067882 */ /* 0x000fe20000000000 */
[----:B------:R-:W-:Y:S01]  /*02e0*/  UMOV UR7, 0x80 ;  /* 0x0000008000077882 */ /* 0x000fe20000000000 */
[----:B------:R-:W-:Y:S01]  /*02f0*/  ELECT P0, URZ, PT ;  /* 0x00000000003f782f */ /* 0x000fe20003800000 */
[----:B-1----:R-:W-:Y:S02]  /*0300*/  ULEA UR8, UR5, UR4, 0x18 ;  /* 0x0000000405087291 */ /* 0x002fe4000f8ec03f */
[----:B------:R-:W-:-:S04]  /*0310*/  UIADD3 UR4, -UR6, 0x100000, URZ ;  /* 0x0010000006047890 */ /* 0x000fc8000fffe13f */
[----:B------:R-:W-:Y:S02]  /*0320*/  USHF.L.U32 UR5, UR4, 0xb, URZ ;  /* 0x0000000b04057899 */ /* 0x000fe4000800063f */
[----:B------:R-:W-:Y:S02]  /*0330*/  USHF.L.U32 UR4, UR4, 0x1, URZ ;  /* 0x0000000104047899 */ /* 0x000fe4000800063f */
[----:B------:R-:W-:-:S04]  /*0340*/  UIADD3 UR6, -UR7, 0x100000, URZ ;  /* 0x0010000007067890 */ /* 0x000fc8000fffe13f */
[----:B------:R-:W-:Y:S02]  /*0350*/  USHF.L.U32 UR7, UR6, 0xb, URZ ;  /* 0x0000000b06077899 */ /* 0x000fe4000800063f */
[----:B------:R-:W-:Y:S01]  /*0360*/  USHF.L.U32 UR6, UR6, 0x1, URZ ;  /* 0x0000000106067899 */ /* 0x000fe2000800063f */
[----:B------:R-:W1:Y:S03]  /*0370*/  FENCE.VIEW.ASYNC.S ;  /* 0x00000000000073c6 */ /* 0x000e660000000000 */
[----:B-1----:R4:W1:Y:S08]  /*0380*/  SYNCS.EXCH.64 URZ, [UR8+0xd800], UR4 ;  /* 0x00d80004083f75b2 */ /* 0x0028700008000100 */
[----:B------:R4:W1:Y:S01]  /*0390*/  SYNCS.EXCH.64 URZ, [UR8+0xd820], UR6 ;  /* 0x00d82006083f75b2 */ /* 0x0008620008000100 */
[----:B------:R4:W1:Y:S01]  /*03a0*/  SYNCS.EXCH.64 URZ, [UR8+0xd808], UR4 ;  /* 0x00d80804083f75b2 */ /* 0x0008620008000100 */
[----:B------:R4:W1:Y:S01]  /*03b0*/  SYNCS.EXCH.64 URZ, [UR8+0xd828], UR6 ;  /* 0x00d82806083f75b2 */ /* 0x0008620008000100 */
[----:B------:R4:W1:Y:S01]  /*03c0*/  SYNCS.EXCH.64 URZ, [UR8+0xd810], UR4 ;  /* 0x00d81004083f75b2 */ /* 0x0008620008000100 */
[----:B------:R4:W1:Y:S01]  /*03d0*/  SYNCS.EXCH.64 URZ, [UR8+0xd830], UR6 ;  /* 0x00d83006083f75b2 */ /* 0x0008620008000100 */
[----:B------:R4:W1:Y:S01]  /*03e0*/  SYNCS.EXCH.64 URZ, [UR8+0xd818], UR4 ;  /* 0x00d81804083f75b2 */ /* 0x0008620008000100 */
[----:B------:R4:W1:Y:S02]  /*03f0*/  SYNCS.EXCH.64 URZ, [UR8+0xd838], UR6 ;  /* 0x00d83806083f75b2 */ /* 0x0008640008000100 */
[----:B----4-:R-:W-:Y:S01]  /*0400*/  NOP ;  /* 0x0000000000007918 */ /* 0x010fe20000000000 */
.L_x_3:
        /* <DEDUP_REMOVED lines=22> */
[----:B------:R4:W1:Y:S02]  /*0570*/  SYNCS.EXCH.64 URZ, [UR8+0xd878], UR6 ;  /* 0x00d87806083f75b2 */ /* 0x0008640008000100 */
[----:B----4-:R-:W-:Y:S01]  /*0580*/  NOP ;  /* 0x0000000000007918 */ /* 0x010fe20000000000 */
.L_x_4:
[----:B------:R-:W4:Y:S01]  /*0590*/  SHFL.IDX PT, R9, R9, RZ, 0x1f ;  /* 0x00001fff09097589 */ /* 0x000f2200000e0000 */
[----:B------:R-:W-:Y:S02]  /*05a0*/  ELECT P0, URZ, PT ;  /* 0x00000000003f782f */ /* 0x000fe40003800000 */
[----:B------:R-:W-:Y:S01]  /*05b0*/  SHF.R.S32.HI R3, RZ, 0x1f, R16 ;  /* 0x0000001fff037819 */ /* 0x000fe20000011410 */
[----:B------:R-:W-:Y:S01]  /*05c0*/  NOP ;  /* 0x0000000000007918 */ /* 0x000fe20000000000 */
[----:B------:R-:W4:Y:S01]  /*05d0*/  S2UR UR36, SR_CTAID.Y ;  /* 0x00000000002479c3 */ /* 0x000f220000002600 */
[----:B------:R-:W-:Y:S01]  /*05e0*/  BSSY B0, `(.L_x_5) ;  /* 0x0000031000007945 */ /* 0x000fe20003800000 */
[----:B------:R-:W-:Y:S01]  /*05f0*/  LEA.HI R3, R3, R16, RZ, 0x7 ;  /* 0x0000001003037211 */ /* 0x000fe200078f38ff */
[----:B------:R-:W-:-:S03]  /*0600*/  IMAD.MOV.U32 R8, RZ, RZ, RZ ;  /* 0x000000ffff087224 */ /* 0x000fc600078e00ff */
[----:B------:R-:W-:Y:S02]  /*0610*/  LOP3.LUT R3, R3, 0xffffff80, RZ, 0xc0, !PT ;  /* 0xffffff8003037812 */ /* 0x000fe400078ec0ff */
[----:B------:R-:W4:Y:S03]  /*0620*/  S2UR UR37, SR_CTAID.Z ;  /* 0x00000000002579c3 */ /* 0x000f260000002700 */
[----:B------:R-:W-:-:S05]  /*0630*/  IMAD.IADD R0, R16, 0x1, -R3 ;  /* 0x0000000110007824 */ /* 0x000fca00078e0a03 */
[----:B-123--:R-:W-:Y:S01]  /*0640*/  BAR.SYNC.DEFER_BLOCKING 0x0 ;  /* 0x0000000000007b1d */ /* 0x00efe20000010000 */
[----:B----4-:R-:W-:-:S13]  /*0650*/  ISETP.EQ.AND P1, PT, R9, RZ, P0 ;  /* 0x000000ff0900720c */ /* 0x010fda0000722270 */
[----:B------:R-:W-:Y:S05]  /*0660*/  @!P1 BRA `(.L_x_6) ;  /* 0x0000000000a09947 */ /* 0x000fea0003800000 */
[----:B------:R-:W1:Y:S01]  /*0670*/  S2R R3, SR_CgaCtaId ;  /* 0x0000000000037919 */ /* 0x000e620000008800 */
[----:B------:R-:W-:Y:S02]  /*0680*/  MOV R2, 0x400 ;  /* 0x0000040000027802 */ /* 0x000fe40000000f00 */
[----:B------:R-:W-:Y:S02]  /*0690*/  MOV R4, 0x1 ;  /* 0x0000000100047802 */ /* 0x000fe40000000f00 */
[----:B------:R-:W-:Y:S02]  /*06a0*/  ISETP.NE.AND P3, PT, R0, RZ, PT ;  /* 0x000000ff0000720c */ /* 0x000fe40003f65270 */
[----:B-1----:R-:W-:Y:S02]  /*06b0*/  LEA R3, R3, R2, 0x18 ;  /* 0x0000000203037211 */ /* 0x002fe400078ec0ff */
[----:B------:R-:W-:-:S04]  /*06c0*/  SHF.L.U32 R2, R4, 0x1f, RZ ;  /* 0x0000001f04027819 */ /* 0x000fc800000006ff */
[----:B------:R-:W1:Y:S02]  /*06d0*/  SYNCS.PHASECHK.TRANS64.TRYWAIT P2, [R3+URZ+0xd848], R2 ;  /* 0x00d84802030075a7 */ /* 0x000e64000804017f */
[----:B-1----:R-:W-:Y:S05]  /*06e0*/  @!P2 BRA `(.L_x_7) ;  /* 0x000000c400a4a947 */ /* 0x002fea0003800000 */
.L_x_74:
[----:B------:R-:W-:Y:S05]  /*06f0*/  @P3 BRA `(.L_x_8) ;  /* 0x0000000000143947 */ /* 0x000fea0003800000 */
[----:B------:R-:W-:Y:S01]  /*0700*/  LOP3.LUT P2, RZ, R16, 0x1f, RZ, 0xc0, !PT ;  /* 0x0000001f10ff7812 */ /* 0x000fe2000784c0ff */
[----:B-1----:R-:W-:-:S04]  /*0710*/  IMAD.MOV.U32 R2, RZ, RZ, 0x1800 ;  /* 0x00001800ff027424 */ /* 0x002fc800078e00ff */
[----:B------:R2:W-:Y:S08]  /*0720*/  SYNCS.ARRIVE.TRANS64 RZ, [R3+URZ+0xd840], R2 ;  /* 0x00d8400203ff79a7 */ /* 0x0005f0000800003f */
[----:B------:R-:W-:Y:S05]  /*0730*/  @!P2 BRA `(.L_x_8) ;  /* 0x000000000004a947 */ /* 0x000fea0003800000 */
[----:B------:R-:W-:Y:S01]  /*0740*/  BPT.TRAP 0x1 ;  /* 0x000000040000795c */ /* 0x000fe20000300000 */
.L_x_8:
[----:B------:R-:W3:Y:S01]  /*0750*/  S2UR UR11, SR_CTAID.X ;  /* 0x00000000000b79c3 */ /* 0x000ee20000002500 */
[----:B------:R-:W-:Y:S01]  /*0760*/  R2UR UR8, R3 ;  /* 0x00000000030872ca */ /* 0x000fe200000e0000 */
[----:B------:R-:W-:Y:S01]  /*0770*/  ULDC.64 UR4, c[0x0][0x198] ;  /* 0x0000660000047ab9 */ /* 0x000fe20000000a00 */
[----:B------:R-:W-:Y:S01]  /*0780*/  UMOV UR6, 0x0 ;  /* 0x0000000000067882 */ /* 0x000fe20000000000 */
[----:B------:R-:W-:Y:S01]  /*0790*/  UIADD3 UR4, UP0, UR4, 0xf0, URZ ;  /* 0x000000f004047890 */ /* 0x000fe2000ff1e03f */
[----:B------:R-:W-:Y:S01]  /*07a0*/  UMOV UR7, 0x10000000 ;  /* 0x1000000000077882 */ /* 0x000fe20000000000 */
[----:B------:R-:W-:Y:S02]  /*07b0*/  UMOV UR10, URZ ;  /* 0x0000003f000a7c82 */ /* 0x000fe40008000000 */
[----:B------:R-:W-:Y:S01]  /*07c0*/  UIADD3.X UR5, URZ, UR5, URZ, UP0, !UPT ;  /* 0x000000053f057290 */ /* 0x000fe200087fe43f */
[----:B------:R-:W-:Y:S01]  /*07d0*/  UMOV UR12, UR36 ;  /* 0x00000024000c7c82 */ /* 0x000fe20008000000 */
[----:B------:R-:W-:Y:S01]  /*07e0*/  UMOV UR13, UR37 ;  /* 0x00000025000d7c82 */ /* 0x000fe20008000000 */
[----:B------:R-:W-:Y:S01]  /*07f0*/  UMOV UR18, 0x10 ;  /* 0x0000001000127882 */ /* 0x000fe20000000000 */
[----:B------:R-:W-:-:S02]  /*0800*/  UMOV UR20, UR36 ;  /* 0x0000002400147c82 */ /* 0x000fc40008000000 */
[----:B------:R-:W-:Y:S02]  /*0810*/  UIADD3 UR9, UR8, 0xd840, URZ ;  /* 0x0000d84008097890 */ /* 0x000fe4000fffe03f */
[----:B------:R-:W-:Y:S02]  /*0820*/  UIADD3 UR16, UR8, 0x800, URZ ;  /* 0x0000080008107890 */ /* 0x000fe4000fffe03f */
[----:B------:R-:W-:Y:S01]  /*0830*/  UIADD3 UR32, UR8, 0x1000, URZ ;  /* 0x0000100008207890 */ /* 0x000fe2000fffe03f */
[----:B------:R-:W-:Y:S02]  /*0840*/  UMOV UR21, UR37 ;  /* 0x0000002500157c82 */ /* 0x000fe40008000000 */
[----:B------:R-:W-:Y:S01]  /*0850*/  UMOV UR17, UR9 ;  /* 0x0000000900117c82 */ /* 0x000fe20008000000 */
[----:B------:R-:W-:Y:S01]  /*0860*/  UMOV UR34, 0x20 ;  /* 0x0000002000227882 */ /* 0x000fe20000000000 */
[----:B------:R-:W-:Y:S01]  /*0870*/  UMOV UR33, UR9 ;  /* 0x0000000900217c82 */ /* 0x000fe20008000000 */
[----:B---3--:R-:W-:-:S07]  /*0880*/  USHF.L.U32 UR11, UR11, 0x6, URZ ;  /* 0x000000060b0b7899 */ /* 0x008fce000800063f */
[----:B------:R-:W-:Y:S01]  /*0890*/  UMOV UR19, UR11 ;  /* 0x0000000b00137c82 */ /* 0x000fe20008000000 */
[----:B------:R-:W-:Y:S01]  /*08a0*/  UMOV UR35, UR11 ;  /* 0x0000000b00237c82 */ /* 0x000fe20008000000 */
[----:B------:R3:W-:Y:S01]  /*08b0*/  UTMALDG.4D [UR8], [UR4], desc[UR6] ;  /* 0x00000608040075b4 */ /* 0x0007e20008019000 */
[----:B------:R3:W-:Y:S01]  /*08c0*/  UTMALDG.4D [UR16], [UR4], desc[UR6] ;  /* 0x00000610040075b4 */ /* 0x0007e20008019000 */
[----:B------:R3:W-:Y:S02]  /*08d0*/  UTMALDG.4D [UR32], [UR4], desc[UR6] ;  /* 0x00000620040075b4 */ /* 0x0007e40008019000 */
[----:B---3--:R-:W-:Y:S01]  /*08e0*/  NOP ;  /* 0x0000000000007918 */ /* 0x008fe20000000000 */
.L_x_6:
[----:B------:R-:W-:Y:S05]  /*08f0*/  BSYNC B0 ;  /* 0x0000000000007941 */ /* 0x000fea0003800000 */
.L_x_5:
[----:B------:R-:W3:Y:S01]  /*0900*/  LDC R13, c[0x0][0x28c] ;  /* 0x0000a300ff0d7b82 */ /* 0x000ee20000000800 */
[----:B------:R-:W-:Y:S01]  /*0910*/  BSSY B0, `(.L_x_9) ;  /* 0x00000c9000007945 */ /* 0x000fe20003800000 */
[----:B------:R-:W-:Y:S01]  /*0920*/  MOV R6, 0x1 ;  /* 0x0000000100067802 */ /* 0x000fe20000000f00 */
[----:B------:R-:W-:Y:S02]  /*0930*/  IMAD.MOV.U32 R4, RZ, RZ, 0x1 ;  /* 0x00000001ff047424 */ /* 0x000fe400078e00ff */
[----:B------:R-:W-:Y:S02]  /*0940*/  IMAD.MOV.U32 R5, RZ, RZ, RZ ;  /* 0x000000ffff057224 */ /* 0x000fe400078e00ff */
[----:B---3--:R-:W-:-:S05]  /*0950*/  VIADD R21, R13, 0x7f ;  /* 0x0000007f0d157836 */ /* 0x008fca0000000000 */
[----:B-12---:R-:W-:-:S04]  /*0960*/  SHF.R.S32.HI R2, RZ, 0x1f, R21 ;  /* 0x0000001fff027819 */ /* 0x006fc80000011415 */
[----:B------:R-:W-:-:S04]  /*0970*/  LEA.HI R21, R2, R21, RZ, 0x7 ;  /* 0x0000001502157211 */ /* 0x000fc800078f38ff */
[----:B------:R-:W-:-:S04]  /*0980*/  SHF.R.S32.HI R7, RZ, 0x7, R21 ;  /* 0x00000007ff077819 */ /* 0x000fc80000011415 */
[----:B------:R-:W-:Y:S01]  /*0990*/  SHF.L.U32 R7, R7, 0x1, RZ ;  /* 0x0000000107077819 */ /* 0x000fe200000006ff */
[----:B------:R-:W-:Y:S06]  /*09a0*/  @!P1 BRA `(.L_x_10) ;  /* 0x0000000800fc9947 */ /* 0x000fec0003800000 */
[----:B------:R-:W-:Y:S01]  /*09b0*/  ISETP.GE.AND P1, PT, R13, 0x1, PT ;  /* 0x000000010d00780c */ /* 0x000fe20003f26270 */
[----:B------:R-:W-:Y:S01]  /*09c0*/  IMAD.MOV.U32 R8, RZ, RZ, RZ ;  /* 0x000000ffff087224 */ /* 0x000fe200078e00ff */
[----:B------:R-:W-:Y:S01]  /*09d0*/  LOP3.LUT R12, R16, 0x1f, RZ, 0xc0, !PT ;  /* 0x0000001f100c7812 */ /* 0x000fe200078ec0ff */
[----:B------:R-:W-:-:S10]  /*09e0*/  IMAD.MOV.U32 R5, RZ, RZ, RZ ;  /* 0x000000ffff057224 */ /* 0x000fd400078e00ff */
        /* <DEDUP_REMOVED lines=9> */
.L_x_75:
[----:B------:R-:W-:Y:S01]  /*0a80*/  IMAD.MOV.U32 R5, RZ, RZ, 0x1 ;  /* 0x00000001ff057424 */ /* 0x000fe200078e00ff */
[----:B------:R-:W-:Y:S06]  /*0a90*/  @P2 BRA `(.L_x_13) ;  /* 0x0000000000142947 */ /* 0x000fec0003800000 */
[----:B------:R-:W-:Y:S01]  /*0aa0*/  ISETP.NE.AND P1, PT, R12, RZ, PT ;  /* 0x000000ff0c00720c */ /* 0x000fe20003f25270 */
[----:B-1----:R-:W-:-:S04]  /*0ab0*/  IMAD.MOV.U32 R2, RZ, RZ, 0x3000 ;  /* 0x00003000ff027424 */ /* 0x002fc800078e00ff */
[----:B------:R2:W-:Y:S08]  /*0ac0*/  SYNCS.ARRIVE.TRANS64 RZ, [R3+URZ+0xd800], R2 ;  /* 0x00d8000203ff79a7 */ /* 0x0005f0000800003f */
[----:B------:R-:W-:Y:S05]  /*0ad0*/  @!P1 BRA `(.L_x_13) ;  /* 0x0000000000049947 */ /* 0x000fea0003800000 */
[----:B------:R-:W-:Y:S01]  /*0ae0*/  BPT.TRAP 0x1 ;  /* 0x000000040000795c */ /* 0x000fe20000300000 */
.L_x_13:
[----:B------:R-:W3:Y:S01]  /*0af0*/  S2R R11, SR_CgaCtaId ;  /* 0x00000000000b7919 */ /* 0x000ee20000008800 */
[----:B------:R-:W-:Y:S01]  /*0b00*/  R2UR UR32, R3 ;  /* 0x00000000032072ca */ /* 0x000fe200000e0000 */
[----:B------:R-:W-:Y:S01]  /*0b10*/  ULDC.64 UR4, c[0x0][0x198] ;  /* 0x0000660000047ab9 */ /* 0x000fe20000000a00 */
[----:B-12---:R-:W-:Y:S01]  /*0b20*/  MOV R2, 0x400 ;  /* 0x0000040000027802 */ /* 0x006fe20000000f00 */
[----:B------:R-:W-:Y:S01]  /*0b30*/  UIADD3 UR4, UP0, UR4, 0x1f0, URZ ;  /* 0x000001f004047890 */ /* 0x000fe2000ff1e03f */
[----:B------:R-:W-:Y:S01]  /*0b40*/  MOV R3, 0x1 ;  /* 0x0000000100037802 */ /* 0x000fe20000000f00 */
[----:B------:R-:W-:Y:S01]  /*0b50*/  UMOV UR19, URZ ;  /* 0x0000003f00137c82 */ /* 0x000fe20008000000 */
[----:B------:R-:W-:Y:S01]  /*0b60*/  UMOV UR6, 0x0 ;  /* 0x0000000000067882 */ /* 0x000fe20000000000 */
[----:B------:R-:W-:Y:S01]  /*0b70*/  UIADD3.X UR5, URZ, UR5, URZ, UP0, !UPT ;  /* 0x000000053f057290 */ /* 0x000fe200087fe43f */
[----:B------:R-:W-:Y:S01]  /*0b80*/  SHF.L.U32 R3, R3, 0x1f, RZ ;  /* 0x0000001f03037819 */ /* 0x000fe200000006ff */
[----:B------:R-:W-:Y:S01]  /*0b90*/  UMOV UR7, 0x10000000 ;  /* 0x1000000000077882 */ /* 0x000fe20000000000 */
[----:B------:R-:W-:Y:S01]  /*0ba0*/  UMOV UR18, URZ ;  /* 0x0000003f00127c82 */ /* 0x000fe20008000000 */
[----:B------:R-:W-:Y:S01]  /*0bb0*/  UMOV UR20, UR36 ;  /* 0x0000002400147c82 */ /* 0x000fe20008000000 */
[----:B------:R-:W-:Y:S01]  /*0bc0*/  UMOV UR21, UR37 ;  /* 0x0000002500157c82 */ /* 0x000fe20008000000 */
[----:B------:R-:W-:Y:S01]  /*0bd0*/  UIADD3 UR16, UR32, 0x1800, URZ ;  /* 0x0000180020107890 */ /* 0x000fe2000fffe03f */
[----:B------:R-:W-:Y:S01]  /*0be0*/  ISETP.NE.AND P2, PT, R0, RZ, PT ;  /* 0x000000ff0000720c */ /* 0x000fe20003f45270 */
[----:B------:R-:W-:-:S02]  /*0bf0*/  UIADD3 UR17, UR32, 0xd800, URZ ;  /* 0x0000d80020117890 */ /* 0x000fc4000fffe03f */
[----:B------:R-:W-:Y:S02]  /*0c00*/  UIADD3 UR8, UR32, 0x2800, URZ ;  /* 0x0000280020087890 */ /* 0x000fe4000fffe03f */
[----:B------:R-:W-:Y:S01]  /*0c10*/  UIADD3 UR32, UR32, 0x3800, URZ ;  /* 0x0000380020207890 */ /* 0x000fe2000fffe03f */
[----:B------:R-:W-:Y:S01]  /*0c20*/  UMOV UR10, 0x10 ;  /* 0x00000010000a7882 */ /* 0x000fe20000000000 */
[----:B------:R-:W-:Y:S01]  /*0c30*/  UMOV UR12, UR36 ;  /* 0x00000024000c7c82 */ /* 0x000fe20008000000 */
[----:B------:R-:W-:Y:S01]  /*0c40*/  UMOV UR13, UR37 ;  /* 0x00000025000d7c82 */ /* 0x000fe20008000000 */
[----:B------:R-:W-:Y:S01]  /*0c50*/  UMOV UR11, UR19 ;  /* 0x00000013000b7c82 */ /* 0x000fe20008000000 */
[----:B------:R-:W-:Y:S01]  /*0c60*/  UMOV UR9, UR17 ;  /* 0x0000001100097c82 */ /* 0x000fe20008000000 */
[----:B------:R-:W-:Y:S01]  /*0c70*/  UMOV UR34, 0x20 ;  /* 0x0000002000227882 */ /* 0x000fe20000000000 */
[----:B------:R-:W-:Y:S01]  /*0c80*/  UMOV UR35, UR19 ;  /* 0x0000001300237c82 */ /* 0x000fe20008000000 */
[----:B------:R1:W-:Y:S01]  /*0c90*/  UTMALDG.4D [UR16], [UR4], desc[UR6] ;  /* 0x00000610040075b4 */ /* 0x0003e20008019000 */
[----:B------:R-:W-:Y:S01]  /*0ca0*/  UMOV UR33, UR17 ;  /* 0x0000001100217c82 */ /* 0x000fe20008000000 */
[----:B---3--:R-:W-:-:S05]  /*0cb0*/  LEA R4, R11, R2, 0x18 ;  /* 0x000000020b047211 */ /* 0x008fca00078ec0ff */
[----:B------:R-:W-:Y:S01]  /*0cc0*/  IMAD R2, R5, 0x8, R4 ;  /* 0x0000000805027824 */ /* 0x000fe200078e0204 */
[----:B------:R1:W-:Y:S01]  /*0cd0*/  UTMALDG.4D [UR8], [UR4], desc[UR6] ;  /* 0x00000608040075b4 */ /* 0x0003e20008019000 */
[----:B------:R1:W-:Y:S02]  /*0ce0*/  UTMALDG.4D [UR32], [UR4], desc[UR6] ;  /* 0x00000620040075b4 */ /* 0x0003e40008019000 */
[----:B------:R-:W2:Y:S02]  /*0cf0*/  SYNCS.PHASECHK.TRANS64.TRYWAIT P1, [R2+URZ+0xd820], R3 ;  /* 0x00d82003020075a7 */ /* 0x000ea4000802017f */
[----:B-12---:R-:W-:Y:S05]  /*0d00*/  @!P1 BRA `(.L_x_14) ;  /* 0x000000c000449947 */ /* 0x006fea0003800000 */
.L_x_76:
[----:B------:R-:W-:Y:S01]  /*0d10*/  IMAD.MOV.U32 R8, RZ, RZ, 0x1 ;  /* 0x00000001ff087424 */ /* 0x000fe200078e00ff */
[----:B------:R-:W-:Y:S06]  /*0d20*/  @P2 BRA `(.L_x_15) ;  /* 0x0000000000142947 */ /* 0x000fec0003800000 */
[----:B------:R-:W-:Y:S02]  /*0d30*/  ISETP.NE.AND P1, PT, R12, RZ, PT ;  /* 0x000000ff0c00720c */ /* 0x000fe40003f25270 */
[----:B-1----:R-:W-:-:S04]  /*0d40*/  MOV R3, 0x3000 ;  /* 0x0000300000037802 */ /* 0x002fc80000000f00 */
[----:B------:R2:W-:Y:S07]  /*0d50*/  SYNCS.ARRIVE.TRANS64 RZ, [R2+URZ+0xd800], R3 ;  /* 0x00d8000302ff79a7 */ /* 0x0005ee000800003f */
[----:B------:R-:W-:Y:S05]  /*0d60*/  @!P1 BRA `(.L_x_15) ;  /* 0x0000000000049947 */ /* 0x000fea0003800000 */
[----:B------:R-:W-:Y:S01]  /*0d70*/  BPT.TRAP 0x1 ;  /* 0x000000040000795c */ /* 0x000fe20000300000 */
.L_x_15:
[C---:B------:R-:W-:Y:S01]  /*0d80*/  IMAD R4, R5.reuse, 0x3000, R4 ;  /* 0x0000300005047824 */ /* 0x040fe200078e0204 */
[----:B------:R-:W-:Y:S01]  /*0d90*/  R2UR UR17, R2 ;  /* 0x00000000021172ca */ /* 0x000fe200000e0000 */
[----:B------:R-:W-:Y:S01]  /*0da0*/  ULDC.64 UR4, c[0x0][0x198] ;  /* 0x0000660000047ab9 */ /* 0x000fe20000000a00 */
[----:B------:R-:W-:Y:S01]  /*0db0*/  UMOV UR19, URZ ;  /* 0x0000003f00137c82 */ /* 0x000fe20008000000 */
[----:B------:R-:W-:Y:S01]  /*0dc0*/  UIADD3 UR4, UP0, UR4, 0x2f0, URZ ;  /* 0x000002f004047890 */ /* 0x000fe2000ff1e03f */
[----:B------:R-:W-:Y:S01]  /*0dd0*/  R2UR UR32, R4 ;  /* 0x00000000042072ca */ /* 0x000fe200000e0000 */
[----:B------:R-:W-:Y:S01]  /*0de0*/  UMOV UR6, 0x0 ;  /* 0x0000000000067882 */ /* 0x000fe20000000000 */
[----:B------:R-:W-:Y:S01]  /*0df0*/  UMOV UR7, 0x10000000 ;  /* 0x1000000000077882 */ /* 0x000fe20000000000 */
[----:B------:R-:W-:Y:S01]  /*0e00*/  UIADD3.X UR5, URZ, UR5, URZ, UP0, !UPT ;  /* 0x000000053f057290 */ /* 0x000fe200087fe43f */
[----:B------:R-:W-:Y:S01]  /*0e10*/  VIADD R5, R5, 0x1 ;  /* 0x0000000105057836 */ /* 0x000fe20000000000 */
[----:B------:R-:W-:Y:S01]  /*0e20*/  UMOV UR18, URZ ;  /* 0x0000003f00127c82 */ /* 0x000fe20008000000 */
[----:B------:R-:W-:Y:S01]  /*0e30*/  UMOV UR20, UR36 ;  /* 0x0000002400147c82 */ /* 0x000fe20008000000 */
[----:B------:R-:W-:Y:S01]  /*0e40*/  UMOV UR21, UR37 ;  /* 0x0000002500157c82 */ /* 0x000fe20008000000 */
[----:B------:R-:W-:Y:S01]  /*0e50*/  UMOV UR10, 0x10 ;  /* 0x00000010000a7882 */ /* 0x000fe20000000000 */
[----:B------:R-:W-:Y:S01]  /*0e60*/  UIADD3 UR17, UR17, 0xd800, URZ ;  /* 0x0000d80011117890 */ /* 0x000fe2000fffe03f */
[----:B------:R-:W-:Y:S01]  /*0e70*/  UMOV UR12, UR36 ;  /* 0x00000024000c7c82 */ /* 0x000fe20008000000 */
[----:B------:R-:W-:-:S02]  /*0e80*/  UMOV UR13, UR37 ;  /* 0x00000025000d7c82 */ /* 0x000fc40008000000 */
[----:B------:R-:W-:Y:S02]  /*0e90*/  UIADD3 UR16, UR32, 0x1800, URZ ;  /* 0x0000180020107890 */ /* 0x000fe4000fffe03f */
[----:B------:R-:W-:Y:S02]  /*0ea0*/  UIADD3 UR8, UR32, 0x2800, URZ ;  /* 0x0000280020087890 */ /* 0x000fe4000fffe03f */
[----:B------:R-:W-:Y:S01]  /*0eb0*/  UIADD3 UR32, UR32, 0x3800, URZ ;  /* 0x0000380020207890 */ /* 0x000fe2000fffe03f */
[----:B------:R-:W-:Y:S01]  /*0ec0*/  UMOV UR11, UR19 ;  /* 0x00000013000b7c82 */ /* 0x000fe20008000000 */
[----:B------:R-:W-:Y:S01]  /*0ed0*/  UMOV UR9, UR17 ;  /* 0x0000001100097c82 */ /* 0x000fe20008000000 */
[----:B------:R-:W-:Y:S01]  /*0ee0*/  UMOV UR34, 0x20 ;  /* 0x0000002000227882 */ /* 0x000fe20000000000 */
[----:B------:R-:W-:Y:S01]  /*0ef0*/  UMOV UR35, UR19 ;  /* 0x0000001300237c82 */ /* 0x000fe20008000000 */
[----:B------:R3:W-:Y:S01]  /*0f00*/  UTMALDG.4D [UR16], [UR4], desc[UR6] ;  /* 0x00000610040075b4 */ /* 0x0007e20008019000 */
[----:B------:R-:W-:Y:S01]  /*0f10*/  UMOV UR33, UR17 ;  /* 0x0000001100217c82 */ /* 0x000fe20008000000 */
[----:B------:R3:W-:Y:S02]  /*0f20*/  UTMALDG.4D [UR8], [UR4], desc[UR6] ;  /* 0x00000608040075b4 */ /* 0x0007e40008019000 */
[----:B------:R3:W-:Y:S02]  /*0f30*/  UTMALDG.4D [UR32], [UR4], desc[UR6] ;  /* 0x00000620040075b4 */ /* 0x0007e40008019000 */
[----:B---3--:R-:W-:Y:S01]  /*0f40*/  NOP ;  /* 0x0000000000007918 */ /* 0x008fe20000000000 */
.L_x_11:
[----:B------:R-:W-:Y:S01]  /*0f50*/  ISETP.GE.AND P1, PT, R13, 0x81, PT ;  /* 0x000000810d00780c */ /* 0x000fe20003f26270 */
[----:B------:R-:W-:-:S12]  /*0f60*/  IMAD.MOV.U32 R4, RZ, RZ, 0x1 ;  /* 0x00000001ff047424 */ /* 0x000fd800078e00ff */
[----:B------:R-:W-:Y:S05]  /*0f70*/  @!P1 BRA `(.L_x_16) ;  /* 0x0000000400849947 */ /* 0x000fea0003800000 */
[----:B-12---:R-:W1:Y:S01]  /*0f80*/  S2R R3, SR_CgaCtaId ;  /* 0x0000000000037919 */ /* 0x006e620000008800 */
[----:B------:R-:W-:Y:S02]  /*0f90*/  MOV R2, 0x400 ;  /* 0x0000040000027802 */ /* 0x000fe40000000f00 */
[----:B------:R-:W-:Y:S02]  /*0fa0*/  MOV R4, 0x1 ;  /* 0x0000000100047802 */ /* 0x000fe40000000f00 */
[----:B------:R-:W-:Y:S02]  /*0fb0*/  ISETP.NE.AND P2, PT, R0, RZ, PT ;  /* 0x000000ff0000720c */ /* 0x000fe40003f45270 */
[----:B------:R-:W-:Y:S02]  /*0fc0*/  SHF.L.U32 R4, R4, 0x1f, RZ ;  /* 0x0000001f04047819 */ /* 0x000fe400000006ff */
[----:B-1----:R-:W-:-:S05]  /*0fd0*/  LEA R2, R3, R2, 0x18 ;  /* 0x0000000203027211 */ /* 0x002fca00078ec0ff */
[----:B------:R-:W-:-:S04]  /*0fe0*/  IMAD R3, R5, 0x8, R2 ;  /* 0x0000000805037824 */ /* 0x000fc800078e0202 */
[----:B------:R-:W1:Y:S02]  /*0ff0*/  SYNCS.PHASECHK.TRANS64.TRYWAIT P1, [R3+URZ+0xd820], R4 ;  /* 0x00d82004030075a7 */ /* 0x000e64000802017f */
[----:B-1----:R-:W-:Y:S05]  /*1000*/  @!P1 BRA `(.L_x_17) ;  /* 0x000000bc00989947 */ /* 0x002fea0003800000 */
.L_x_77:
[----:B------:R-:W-:Y:S05]  /*1010*/  @P2 BRA `(.L_x_18) ;  /* 0x0000000000142947 */ /* 0x000fea0003800000 */
[----:B------:R-:W-:Y:S01]  /*1020*/  ISETP.NE.AND P1, PT, R12, RZ, PT ;  /* 0x000000ff0c00720c */ /* 0x000fe20003f25270 */
[----:B-1----:R-:W-:-:S04]  /*1030*/  IMAD.MOV.U32 R4, RZ, RZ, 0x3000 ;  /* 0x00003000ff047424 */ /* 0x002fc800078e00ff */
[----:B------:R2:W-:Y:S08]  /*1040*/  SYNCS.ARRIVE.TRANS64 RZ, [R3+URZ+0xd800], R4 ;  /* 0x00d8000403ff79a7 */ /* 0x0005f0000800003f */
[----:B------:R-:W-:Y:S05]  /*1050*/  @!P1 BRA `(.L_x_18) ;  /* 0x0000000000049947 */ /* 0x000fea0003800000 */
[----:B------:R-:W-:Y:S01]  /*1060*/  BPT.TRAP 0x1 ;  /* 0x000000040000795c */ /* 0x000fe20000300000 */
.L_x_18:
[----:B------:R-:W3:Y:S01]  /*1070*/  S2R R11, SR_CgaCtaId ;  /* 0x00000000000b7919 */ /* 0x000ee20000008800 */
[----:B------:R-:W-:Y:S01]  /*1080*/  IMAD R2, R5, 0x3000, R2 ;  /* 0x0000300005027824 */ /* 0x000fe200078e0202 */
[----:B------:R-:W-:Y:S01]  /*1090*/  R2UR UR17, R3 ;  /* 0x00000000031172ca */ /* 0x000fe200000e0000 */
[----:B------:R-:W-:Y:S01]  /*10a0*/  ULDC.64 UR4, c[0x0][0x198] ;  /* 0x0000660000047ab9 */ /* 0x000fe20000000a00 */
[----:B------:R-:W-:Y:S01]  /*10b0*/  R2UR UR19, R8 ;  /* 0x00000000081372ca */ /* 0x000fe200000e0000 */
[----:B------:R-:W-:Y:S01]  /*10c0*/  UIADD3 UR4, UP0, UR4, 0x1f0, URZ ;  /* 0x000001f004047890 */ /* 0x000fe2000ff1e03f */
[----:B------:R-:W-:Y:S01]  /*10d0*/  R2UR UR32, R2 ;  /* 0x00000000022072ca */ /* 0x000fe200000e0000 */
[----:B------:R-:W-:Y:S01]  /*10e0*/  UMOV UR6, 0x0 ;  /* 0x0000000000067882 */ /* 0x000fe20000000000 */
[----:B------:R-:W-:Y:S01]  /*10f0*/  IADD3 R5, R5, 0x1, RZ ;  /* 0x0000000105057810 */ /* 0x000fe20007ffe0ff */
[----:B------:R-:W-:Y:S01]  /*1100*/  UIADD3.X UR5, URZ, UR5, URZ, UP0, !UPT ;  /* 0x000000053f057290 */ /* 0x000fe200087fe43f */
[----:B------:R-:W-:Y:S01]  /*1110*/  MOV R2, 0x400 ;  /* 0x0000040000027802 */ /* 0x000fe20000000f00 */
[----:B------:R-:W-:Y:S01]  /*1120*/  UMOV UR7, 0x10000000 ;  /* 0x1000000000077882 */ /* 0x000fe20000000000 */
[C---:B------:R-:W-:Y:S01]  /*1130*/  ISETP.NE.AND P2, PT, R5.reuse, 0x4, PT ;  /* 0x000000040500780c */ /* 0x040fe20003f45270 */
[----:B------:R-:W-:Y:S01]  /*1140*/  UMOV UR18, URZ ;  /* 0x0000003f00127c82 */ /* 0x000fe20008000000 */
[C---:B------:R-:W-:Y:S01]  /*1150*/  ISETP.NE.AND P1, PT, R5.reuse, 0x4, PT ;  /* 0x000000040500780c */ /* 0x040fe20003f25270 */
[----:B------:R-:W-:Y:S01]  /*1160*/  UIADD3 UR17, UR17, 0xd800, URZ ;  /* 0x0000d80011117890 */ /* 0x000fe2000fffe03f */
[----:B------:R-:W-:Y:S01]  /*1170*/  SEL R5, R5, RZ, P2 ;  /* 0x000000ff05057207 */ /* 0x000fe20001000000 */
[----:B------:R-:W-:Y:S01]  /*1180*/  USHF.L.U32 UR19, UR19, 0x7, URZ ;  /* 0x0000000713137899 */ /* 0x000fe2000800063f */
[----:B-12---:R-:W-:Y:S01]  /*1190*/  SEL R4, RZ, 0x1, !P1 ;  /* 0x00000001ff047807 */ /* 0x006fe20004800000 */
[----:B------:R-:W-:Y:S01]  /*11a0*/  UIADD3 UR16, UR32, 0x1800, URZ ;  /* 0x0000180020107890 */ /* 0x000fe2000fffe03f */
[----:B------:R-:W-:Y:S01]  /*11b0*/  ISETP.NE.AND P2, PT, R0, RZ, PT ;  /* 0x000000ff0000720c */ /* 0x000fe20003f45270 */
[----:B------:R-:W-:-:S02]  /*11c0*/  UIADD3 UR8, UR32, 0x2800, URZ ;  /* 0x0000280020087890 */ /* 0x000fc4000fffe03f */
[----:B------:R-:W-:Y:S01]  /*11d0*/  UIADD3 UR32, UR32, 0x3800, URZ ;  /* 0x0000380020207890 */ /* 0x000fe2000fffe03f */
[----:B------:R-:W-:Y:S01]  /*11e0*/  UMOV UR20, UR36 ;  /* 0x0000002400147c82 */ /* 0x000fe20008000000 */
[----:B------:R-:W-:Y:S01]  /*11f0*/  UMOV UR21, UR37 ;  /* 0x0000002500157c82 */ /* 0x000fe20008000000 */
[----:B------:R-:W-:Y:S01]  /*1200*/  UMOV UR10, 0x10 ;  /* 0x00000010000a7882 */ /* 0x000fe20000000000 */
[----:B------:R-:W-:Y:S01]  /*1210*/  UMOV UR12, UR36 ;  /* 0x00000024000c7c82 */ /* 0x000fe20008000000 */
[----:B------:R-:W-:Y:S01]  /*1220*/  UMOV UR13, UR37 ;  /* 0x00000025000d7c82 */ /* 0x000fe20008000000 */
[----:B------:R-:W-:Y:S01]  /*1230*/  UMOV UR9, UR17 ;  /* 0x0000001100097c82 */ /* 0x000fe20008000000 */
[----:B------:R-:W-:Y:S01]  /*1240*/  UMOV UR11, UR19 ;  /* 0x00000013000b7c82 */ /* 0x000fe20008000000 */
[----:B---3--:R-:W-:Y:S01]  /*1250*/  LEA R10, R11, R2, 0x18 ;  /* 0x000000020b0a7211 */ /* 0x008fe200078ec0ff */
[----:B------:R-:W-:Y:S01]  /*1260*/  UMOV UR34, 0x20 ;  /* 0x0000002000227882 */ /* 0x000fe20000000000 */
[----:B------:R-:W-:Y:S01]  /*1270*/  SHF.L.U32 R2, R4, 0x1f, RZ ;  /* 0x0000001f04027819 */ /* 0x000fe200000006ff */
[----:B------:R-:W-:Y:S01]  /*1280*/  UMOV UR33, UR17 ;  /* 0x0000001100217c82 */ /* 0x000fe20008000000 */
[----:B------:R1:W-:Y:S01]  /*1290*/  UTMALDG.4D [UR16], [UR4], desc[UR6] ;  /* 0x00000610040075b4 */ /* 0x0003e20008019000 */
[----:B------:R-:W-:Y:S01]  /*12a0*/  IMAD R3, R5, 0x8, R10 ;  /* 0x0000000805037824 */ /* 0x000fe200078e020a */
[----:B------:R-:W-:Y:S01]  /*12b0*/  UMOV UR35, UR19 ;  /* 0x0000001300237c82 */ /* 0x000fe20008000000 */
[----:B------:R1:W-:Y:S01]  /*12c0*/  UTMALDG.4D [UR8], [UR4], desc[UR6] ;  /* 0x00000608040075b4 */ /* 0x0003e20008019000 */
[----:B------:R1:W-:Y:S01]  /*12d0*/  UTMALDG.4D [UR32], [UR4], desc[UR6] ;  /* 0x00000620040075b4 */ /* 0x0003e20008019000 */
[----:B------:R-:W2:Y:S02]  /*12e0*/  SYNCS.PHASECHK.TRANS64.TRYWAIT P1, [R3+URZ+0xd820], R2 ;  /* 0x00d82002030075a7 */ /* 0x000ea4000802017f */
[----:B-12---:R-:W-:Y:S05]  /*12f0*/  @!P1 BRA `(.L_x_19) ;  /* 0x000000b800f09947 */ /* 0x006fea0003800000 */
.L_x_78:
[----:B------:R-:W-:Y:S05]  /*1300*/  @P2 BRA `(.L_x_20) ;  /* 0x0000000000142947 */ /* 0x000fea0003800000 */
[----:B------:R-:W-:Y:S01]  /*1310*/  ISETP.NE.AND P1, PT, R12, RZ, PT ;  /* 0x000000ff0c00720c */ /* 0x000fe20003f25270 */
[----:B-1----:R-:W-:-:S04]  /*1320*/  IMAD.MOV.U32 R2, RZ, RZ, 0x3000 ;  /* 0x00003000ff027424 */ /* 0x002fc800078e00ff */
[----:B------:R2:W-:Y:S08]  /*1330*/  SYNCS.ARRIVE.TRANS64 RZ, [R3+URZ+0xd800], R2 ;  /* 0x00d8000203ff79a7 */ /* 0x0005f0000800003f */
[----:B------:R-:W-:Y:S05]  /*1340*/  @!P1 BRA `(.L_x_20) ;  /* 0x0000000000049947 */ /* 0x000fea0003800000 */
[----:B------:R-:W-:Y:S01]  /*1350*/  BPT.TRAP 0x1 ;  /* 0x000000040000795c */ /* 0x000fe20000300000 */
.L_x_20:
[----:B------:R-:W-:Y:S01]  /*1360*/  IMAD R10, R5, 0x3000, R10 ;  /* 0x00003000050a7824 */ /* 0x000fe200078e020a */
[----:B------:R-:W-:Y:S01]  /*1370*/  R2UR UR17, R3 ;  /* 0x00000000031172ca */ /* 0x000fe200000e0000 */
[----:B------:R-:W-:Y:S01]  /*1380*/  ULDC.64 UR4, c[0x0][0x198] ;  /* 0x0000660000047ab9 */ /* 0x000fe20000000a00 */
[----:B------:R-:W-:Y:S01]  /*1390*/  R2UR UR19, R8 ;  /* 0x00000000081372ca */ /* 0x000fe200000e0000 */
[----:B------:R-:W-:Y:S01]  /*13a0*/  UIADD3 UR4, UP0, UR4, 0x2f0, URZ ;  /* 0x000002f004047890 */ /* 0x000fe2000ff1e03f */
[----:B------:R-:W-:Y:S01]  /*13b0*/  R2UR UR32, R10 ;  /* 0x000000000a2072ca */ /* 0x000fe200000e0000 */
[----:B------:R-:W-:Y:S01]  /*13c0*/  UMOV UR6, 0x0 ;  /* 0x0000000000067882 */ /* 0x000fe20000000000 */
[----:B------:R-:W-:Y:S01]  /*13d0*/  UMOV UR7, 0x10000000 ;  /* 0x1000000000077882 */ /* 0x000fe20000000000 */
[----:B------:R-:W-:Y:S01]  /*13e0*/  UIADD3.X UR5, URZ, UR5, URZ, UP0, !UPT ;  /* 0x000000053f057290 */ /* 0x000fe200087fe43f */
[----:B------:R-:W-:Y:S01]  /*13f0*/  IADD3 R5, R5, 0x1, RZ ;  /* 0x0000000105057810 */ /* 0x000fe20007ffe0ff */
[----:B------:R-:W-:Y:S01]  /*1400*/  UMOV UR18, URZ ;  /* 0x0000003f00127c82 */ /* 0x000fe20008000000 */
[----:B------:R-:W-:Y:S01]  /*1410*/  UMOV UR20, UR36 ;  /* 0x0000002400147c82 */ /* 0x000fe20008000000 */
[----:B------:R-:W-:Y:S01]  /*1420*/  UMOV UR21, UR37 ;  /* 0x0000002500157c82 */ /* 0x000fe20008000000 */
[----:B------:R-:W-:Y:S01]  /*1430*/  UMOV UR10, 0x10 ;  /* 0x00000010000a7882 */ /* 0x000fe20000000000 */
[----:B------:R-:W-:Y:S01]  /*1440*/  UIADD3 UR17, UR17, 0xd800, URZ ;  /* 0x0000d80011117890 */ /* 0x000fe2000fffe03f */
[C---:B------:R-:W-:Y:S01]  /*1450*/  ISETP.NE.AND P1, PT, R5.reuse, 0x4, PT ;  /* 0x000000040500780c */ /* 0x040fe20003f25270 */
[----:B------:R-:W-:Y:S01]  /*1460*/  USHF.L.U32 UR19, UR19, 0x7, URZ ;  /* 0x0000000713137899 */ /* 0x000fe2000800063f */
[----:B------:R-:W-:Y:S01]  /*1470*/  VIADD R8, R8, 0x1 ;  /* 0x0000000108087836 */ /* 0x000fe20000000000 */
[----:B------:R-:W-:Y:S01]  /*1480*/  UIADD3 UR16, UR32, 0x1800, URZ ;  /* 0x0000180020107890 */ /* 0x000fe2000fffe03f */
[----:B-12---:R-:W-:Y:S01]  /*1490*/  SEL R3, RZ, 0x1, P1 ;  /* 0x00000001ff037807 */ /* 0x006fe20000800000 */
[----:B------:R-:W-:Y:S01]  /*14a0*/  UIADD3 UR8, UR32, 0x2800, URZ ;  /* 0x0000280020087890 */ /* 0x000fe2000fffe03f */
[----:B------:R-:W-:Y:S01]  /*14b0*/  SEL R5, R5, RZ, P1 ;  /* 0x000000ff05057207 */ /* 0x000fe20000800000 */
[----:B------:R-:W-:Y:S01]  /*14c0*/  UIADD3 UR32, UR32, 0x3800, URZ ;  /* 0x0000380020207890 */ /* 0x000fe2000fffe03f */
[----:B------:R-:W-:Y:S01]  /*14d0*/  LOP3.LUT R4, R4, R3, RZ, 0x3c, !PT ;  /* 0x0000000304047212 */ /* 0x000fe200078e3cff */
        /* <DEDUP_REMOVED lines=8> */
[----:B------:R3:W-:Y:S01]  /*1560*/  UTMALDG.4D [UR8], [UR4], desc[UR6] ;  /* 0x00000608040075b4 */ /* 0x0007e20008019000 */
[----:B------:R3:W-:Y:S02]  /*1570*/  UTMALDG.4D [UR32], [UR4], desc[UR6] ;  /* 0x00000620040075b4 */ /* 0x0007e40008019000 */
[----:B---3--:R-:W-:Y:S01]  /*1580*/  NOP ;  /* 0x0000000000007918 */ /* 0x008fe20000000000 */
.L_x_16:
[----:B------:R-:W-:-:S07]  /*1590*/  VIADD R7, R7, 0xfffffffc ;  /* 0xfffffffc07077836 */ /* 0x000fce0000000000 */
.L_x_10:
[----:B------:R-:W-:Y:S05]  /*15a0*/  BSYNC B0 ;  /* 0x0000000000007941 */ /* 0x000fea0003800000 */
.L_x_9:
[----:B-12---:R-:W1:Y:S01]  /*15b0*/  S2R R3, SR_CgaCtaId ;  /* 0x0000000000037919 */ /* 0x006e620000008800 */
[----:B------:R-:W-:Y:S02]  /*15c0*/  MOV R2, 0x400 ;  /* 0x0000040000027802 */ /* 0x000fe40000000f00 */
[----:B------:R-:W-:Y:S02]  /*15d0*/  SHF.L.U32 R11, RZ, 0x1f, RZ ;  /* 0x0000001fff0b7819 */ /* 0x000fe400000006ff */
[----:B-1----:R-:W-:-:S04]  /*15e0*/  LEA R2, R3, R2, 0x18 ;  /* 0x0000000203027211 */ /* 0x002fc800078ec0ff */
[----:B------:R-:W1:Y:S02]  /*15f0*/  SYNCS.PHASECHK.TRANS64.TRYWAIT P1, [R2+URZ+0xd840], R11 ;  /* 0x00d8400b020075a7 */ /* 0x000e64000802017f */
[----:B-1----:R-:W-:Y:S05]  /*1600*/  @!P1 BRA `(.L_x_21) ;  /* 0x000000b800409947 */ /* 0x002fea0003800000 */
.L_x_79:
[----:B------:R-:W2:Y:S01]  /*1610*/  SYNCS.PHASECHK.TRANS64.TRYWAIT P1, [R2+URZ+0xd800], R11 ;  /* 0x00d8000b020075a7 */ /* 0x000ea2000802017f */
[----:B------:R-:W-:-:S04]  /*1620*/  SHF.R.S32.HI R3, RZ, 0x1f, R0 ;  /* 0x0000001fff037819 */ /* 0x000fc80000011400 */
[----:B------:R-:W-:-:S04]  /*1630*/  LEA.HI R3, R3, R0, RZ, 0x2 ;  /* 0x0000000003037211 */ /* 0x000fc800078f10ff */
[----:B------:R-:W-:-:S04]  /*1640*/  LOP3.LUT R3, R3, 0x7ffffffc, RZ, 0xc0, !PT ;  /* 0x7ffffffc03037812 */ /* 0x000fc800078ec0ff */
[----:B------:R-:W-:Y:S01]  /*1650*/  IADD3 R10, -R3, R0, RZ ;  /* 0x00000000030a7210 */ /* 0x000fe20007ffe1ff */
[----:B------:R-:W-:-:S04]  /*1660*/  IMAD.MOV.U32 R3, RZ, RZ, RZ ;  /* 0x000000ffff037224 */ /* 0x000fc800078e00ff */
[----:B------:R-:W-:Y:S01]  /*1670*/  IMAD.SHL.U32 R10, R10, 0x2, RZ ;  /* 0x000000020a0a7824 */ /* 0x000fe200078e00ff */
[----:B--2---:R-:W-:Y:S06]  /*1680*/  @!P1 BRA `(.L_x_22) ;  /* 0x000000b800349947 */ /* 0x004fec0003800000 */
.L_x_80:
[----:B------:R-:W-:Y:S05]  /*1690*/  WARPSYNC.ALL ;  /* 0x0000000000007948 */ /* 0x000fea0003800000 */
[C---:B------:R-:W-:Y:S01]  /*16a0*/  R2UR UR23, R2.reuse ;  /* 0x00000000021772ca */ /* 0x040fe200000e0000 */
[----:B------:R-:W-:Y:S01]  /*16b0*/  WARPGROUP.ARRIVE ;  /* 0x00000000000079c5 */ /* 0x000fe20000000000 */
[----:B------:R-:W-:Y:S01]  /*16c0*/  R2UR UR4, R2 ;  /* 0x00000000020472ca */ /* 0x000fe200000e0000 */
[----:B------:R-:W-:Y:S01]  /*16d0*/  UMOV UR45, 0xc0000010 ;  /* 0xc0000010002d7882 */ /* 0x000fe20000000000 */
[----:B------:R-:W-:Y:S01]  /*16e0*/  UMOV UR31, 0xc0000010 ;  /* 0xc0000010001f7882 */ /* 0x000fe20000000000 */
[----:B------:R-:W-:Y:S01]  /*16f0*/  UMOV UR29, UR45 ;  /* 0x0000002d001d7c82 */ /* 0x000fe20008000000 */
[----:B------:R-:W-:Y:S01]  /*1700*/  UMOV UR41, 0xc0000010 ;  /* 0xc000001000297882 */ /* 0x000fe20000000000 */
[----:B------:R-:W-:Y:S01]  /*1710*/  UMOV UR43, 0xc0000010 ;  /* 0xc0000010002b7882 */ /* 0x000fe20000000000 */
[----:B------:R-:W-:Y:S01]  /*1720*/  UMOV UR5, 0xc0000010 ;  /* 0xc000001000057882 */ /* 0x000fe20000000000 */
[----:B------:R-:W-:Y:S01]  /*1730*/  UMOV UR7, 0xc0000010 ;  /* 0xc000001000077882 */ /* 0x000fe20000000000 */
[C---:B------:R-:W-:Y:S01]  /*1740*/  VIADD R14, R10.reuse, 0x8 ;  /* 0x000000080a0e7836 */ /* 0x040fe20000000000 */
[C---:B------:R-:W-:Y:S01]  /*1750*/  IADD3 R12, R10.reuse, 0x1, RZ ;  /* 0x000000010a0c7810 */ /* 0x040fe20007ffe0ff */
[C---:B------:R-:W-:Y:S01]  /*1760*/  VIADD R22, R10.reuse, 0x29 ;  /* 0x000000290a167836 */ /* 0x040fe20000000000 */
[----:B------:R-:W-:Y:S01]  /*1770*/  UIADD3 UR23, UR23, 0x1800, URZ ;  /* 0x0000180017177890 */ /* 0x000fe2000fffe03f */
[-C--:B------:R-:W-:Y:S01]  /*1780*/  ISETP.GE.AND P4, PT, R10, R13.reuse, PT ;  /* 0x0000000d0a00720c */ /* 0x080fe20003f86270 */
[----:B------:R-:W-:Y:S01]  /*1790*/  USHF.R.U32.HI UR4, URZ, 0x4, UR4 ;  /* 0x000000043f047899 */ /* 0x000fe20008011604 */
[-C--:B------:R-:W-:Y:S01]  /*17a0*/  ISETP.GE.AND P6, PT, R14, R13.reuse, PT ;  /* 0x0000000d0e00720c */ /* 0x080fe20003fc6270 */
[----:B------:R-:W-:Y:S01]  /*17b0*/  USHF.R.U32.HI UR23, URZ, 0x4, UR23 ;  /* 0x000000043f177899 */ /* 0x000fe20008011617 */
[----:B------:R-:W-:Y:S01]  /*17c0*/  VIADD R14, R10, 0x11 ;  /* 0x000000110a0e7836 */ /* 0x000fe20000000000 */
[----:B------:R-:W-:Y:S01]  /*17d0*/  ULOP3.LUT UR4, UR4, 0x3fff, URZ, 0xc0, !UPT ;  /* 0x00003fff04047892 */ /* 0x000fe2000f8ec03f */
[-C--:B------:R-:W-:Y:S01]  /*17e0*/  ISETP.GE.AND P2, PT, R12, R13.reuse, PT ;  /* 0x0000000d0c00720c */ /* 0x080fe20003f46270 */
[----:B------:R-:W-:Y:S01]  /*17f0*/  ULOP3.LUT UR23, UR23, 0x3fff, URZ, 0xc0, !UPT ;  /* 0x00003fff17177892 */ /* 0x000fe2000f8ec03f */
[----:B------:R-:W-:Y:S01]  /*1800*/  VIADD R12, R10, 0x9 ;  /* 0x000000090a0c7836 */ /* 0x000fe20000000000 */
[----:B------:R-:W-:Y:S01]  /*1810*/  ULOP3.LUT UR44, UR4, 0x10000, URZ, 0xfc, !UPT ;  /* 0x00010000042c7892 */ /* 0x000fe2000f8efc3f */
[-C--:B------:R-:W-:Y:S01]  /*1820*/  ISETP.GE.AND P1, PT, R14, R13.reuse, PT ;  /* 0x0000000d0e00720c */ /* 0x080fe20003f26270 */
[----:B------:R-:W-:Y:S01]  /*1830*/  ULOP3.LUT UR30, UR23, 0x10000, URZ, 0xfc, !UPT ;  /* 0x00010000171e7892 */ /* 0x000fe2000f8efc3f */
[----:B------:R-:W-:Y:S01]  /*1840*/  VIADD R14, R10, 0x18 ;  /* 0x000000180a0e7836 */ /* 0x000fe20000000000 */
[----:B------:R-:W-:Y:S01]  /*1850*/  UIADD3 UR40, UR44, 0x80, URZ ;  /* 0x000000802c287890 */ /* 0x000fe2000fffe03f */
[-C--:B------:R-:W-:Y:S01]  /*1860*/  ISETP.GE.AND P3, PT, R12, R13.reuse, PT ;  /* 0x0000000d0c00720c */ /* 0x080fe20003f66270 */
[----:B------:R-:W-:Y:S01]  /*1870*/  UIADD3 UR42, UR30, 0x100, URZ ;  /* 0x000001001e2a7890 */ /* 0x000fe2000fffe03f */
[----:B------:R-:W-:Y:S01]  /*1880*/  IADD3 R18, R10, 0x10, RZ ;  /* 0x000000100a127810 */ /* 0x000fe20007ffe0ff */
[----:B------:R-:W-:Y:S01]  /*1890*/  UMOV UR28, UR44 ;  /* 0x0000002c001c7c82 */ /* 0x000fe20008000000 */
[----:B------:R-:W-:Y:S01]  /*18a0*/  UIADD3 UR4, UR44, 0x100, URZ ;  /* 0x000001002c047890 */ /* 0x000fe2000fffe03f */
[----:B------:R-:W-:Y:S01]  /*18b0*/  P2R R93, PR, RZ, 0x1 ;  /* 0x00000001ff5d7803 */ /* 0x000fe20000000000 */
[----:B------:R-:W-:Y:S01]  /*18c0*/  HGMMA.64x128x16.F32 R24, gdesc[UR28], RZ, !UPT, gsb0 ;  /* 0x01e000001c1879f0 */ /* 0x000fe2000c0008ff */
[----:B------:R-:W-:Y:S01]  /*18d0*/  UIADD3 UR6, UR30, 0x200, URZ ;  /* 0x000002001e067890 */ /* 0x000fe2000fffe03f */
[----:B------:R-:W-:-:S02]  /*18e0*/  ISETP.GE.AND P5, PT, R18, R13, PT ;  /* 0x0000000d1200720c */ /* 0x000fc40003fa6270 */
[----:B------:R-:W-:Y:S01]  /*18f0*/  IADD3 R18, R10, 0x19, RZ ;  /* 0x000000190a127810 */ /* 0x000fe20007ffe0ff */
[----:B------:R-:W-:Y:S02]  /*1900*/  WARPGROUP.DEPBAR.LE gsb0, 0x0 ;  /* 0x00008000000079c5 */ /* 0x000fe40000010000 */
[----:B------:R-:W-:-:S06]  /*1910*/  WARPGROUP.ARRIVE ;  /* 0x00000000000079c5 */ /* 0x000fcc0000000000 */
[----:B------:R-:W-:Y:S03]  /*1920*/  HGMMA.64x128x16.F32 R24, gdesc[UR40], R24, gsb0 ;  /* 0x01e00000281879f0 */ /* 0x000fe60008000818 */
[----:B------:R-:W-:Y:S02]  /*1930*/  WARPGROUP.DEPBAR.LE gsb0, 0x0 ;  /* 0x00008000000079c5 */ /* 0x000fe40000010000 */
[----:B------:R-:W-:-:S07]  /*1940*/  WARPGROUP.ARRIVE ;  /* 0x00000000000079c5 */ /* 0x000fce0000000000 */
[----:B------:R-:W-:Y:S01]  /*1950*/  HGMMA.64x128x16.F32 R24, gdesc[UR4], R24, gsb0 ;  /* 0x01e00000041879f0 */ /* 0x000fe20008000818 */
[----:B------:R-:W-:Y:S02]  /*1960*/  ULDC UR6, c[0x0][0x604] ;  /* 0x0001810000067ab9 */ /* 0x000fe40000000800 */
[----:B------:R-:W-:Y:S02]  /*1970*/  WARPGROUP.DEPBAR.LE gsb0, 0x0 ;  /* 0x00008000000079c5 */ /* 0x000fe40000010000 */
[----:B------:R-:W-:Y:S02]  /*1980*/  FSEL R12, R24, -INF , !P4 ;  /* 0xff800000180c7808 */ /* 0x000fe40006000000 */
[----:B------:R-:W-:Y:S02]  /*1990*/  FSEL R26, R26, -INF , !P4 ;  /* 0xff8000001a1a7808 */ /* 0x000fe40006000000 */
[----:B------:R-:W-:Y:S01]  /*19a0*/  ISETP.GE.AND P4, PT, R14, R13, PT ;  /* 0x0000000d0e00720c */ /* 0x000fe20003f86270 */
[----:B------:R-:W-:Y:S01]  /*19b0*/  VIADD R14, R10, 0x20 ;  /* 0x000000200a0e7836 */ /* 0x000fe20000000000 */
[----:B------:R-:W-:-:S02]  /*19c0*/  FSEL R20, R28, -INF , !P6 ;  /* 0xff8000001c147808 */ /* 0x000fc40007000000 */
[----:B------:R-:W-:Y:S02]  /*19d0*/  FSEL R30, R30, -INF , !P6 ;  /* 0xff8000001e1e7808 */ /* 0x000fe40007000000 */
[----:B------:R-:W-:Y:S02]  /*19e0*/  ISETP.GE.AND P6, PT, R14, R13, PT ;  /* 0x0000000d0e00720c */ /* 0x000fe40003fc6270 */
[----:B------:R-:W-:Y:S02]  /*19f0*/  IADD3 R14, R10, 0x28, RZ ;  /* 0x000000280a0e7810 */ /* 0x000fe40007ffe0ff */
[----:B------:R-:W-:Y:S02]  /*1a00*/  FSEL R15, R25, -INF , !P2 ;  /* 0xff800000190f7808 */ /* 0x000fe40005000000 */
[----:B------:R-:W-:Y:S02]  /*1a10*/  FSEL R17, R32, -INF , !P5 ;  /* 0xff80000020117808 */ /* 0x000fe40006800000 */
[----:B------:R-:W-:-:S02]  /*1a20*/  FSEL R34, R34, -INF , !P5 ;  /* 0xff80000022227808 */ /* 0x000fc40006800000 */
[----:B------:R-:W-:Y:S02]  /*1a30*/  FSEL R27, R27, -INF , !P2 ;  /* 0xff8000001b1b7808 */ /* 0x000fe40005000000 */
[-C--:B------:R-:W-:Y:S01]  /*1a40*/  ISETP.GE.AND P5, PT, R14, R13.reuse, PT ;  /* 0x0000000d0e00720c */ /* 0x080fe20003fa6270 */
[----:B------:R-:W-:Y:S01]  /*1a50*/  VIADD R14, R10, 0x30 ;  /* 0x000000300a0e7836 */ /* 0x000fe20000000000 */
[----:B------:R-:W-:Y:S01]  /*1a60*/  ISETP.GE.AND P2, PT, R18, R13, PT ;  /* 0x0000000d1200720c */ /* 0x000fe20003f46270 */
[----:B------:R-:W-:Y:S01]  /*1a70*/  VIADD R18, R10, 0x21 ;  /* 0x000000210a127836 */ /* 0x000fe20000000000 */
[----:B------:R-:W-:Y:S02]  /*1a80*/  FMNMX R23, R12, R15, !PT ;  /* 0x0000000f0c177209 */ /* 0x000fe40007800000 */
[----:B------:R-:W-:Y:S02]  /*1a90*/  FSEL R95, R29, -INF , !P3 ;  /* 0xff8000001d5f7808 */ /* 0x000fe40005800000 */
[----:B------:R-:W-:-:S02]  /*1aa0*/  FSEL R36, R36, -INF , !P4 ;  /* 0xff80000024247808 */ /* 0x000fc40006000000 */
[----:B------:R-:W-:Y:S02]  /*1ab0*/  FSEL R38, R38, -INF , !P4 ;  /* 0xff80000026267808 */ /* 0x000fe40006000000 */
[----:B------:R-:W-:Y:S02]  /*1ac0*/  FMNMX R24, R20, R23, !PT ;  /* 0x0000001714187209 */ /* 0x000fe40007800000 */
[----:B------:R-:W-:Y:S02]  /*1ad0*/  FSEL R31, R31, -INF , !P3 ;  /* 0xff8000001f1f7808 */ /* 0x000fe40005800000 */
[-C--:B------:R-:W-:Y:S02]  /*1ae0*/  ISETP.GE.AND P4, PT, R14, R13.reuse, PT ;  /* 0x0000000d0e00720c */ /* 0x080fe40003f86270 */
[----:B------:R-:W-:Y:S02]  /*1af0*/  ISETP.GE.AND P3, PT, R18, R13, PT ;  /* 0x0000000d1200720c */ /* 0x000fe40003f66270 */
[----:B------:R-:W-:-:S02]  /*1b00*/  IADD3 R14, R10, 0x31, RZ ;  /* 0x000000310a0e7810 */ /* 0x000fc40007ffe0ff */
[----:B------:R-:W-:Y:S02]  /*1b10*/  FSEL R18, R33, -INF , !P1 ;  /* 0xff80000021127808 */ /* 0x000fe40004800000 */
[----:B------:R-:W-:Y:S02]  /*1b20*/  FSEL R19, R35, -INF , !P1 ;  /* 0xff80000023137808 */ /* 0x000fe40004800000 */
[----:B------:R-:W-:Y:S02]  /*1b30*/  ISETP.GE.AND P1, PT, R22, R13, PT ;  /* 0x0000000d1600720c */ /* 0x000fe40003f26270 */
[----:B------:R-:W-:Y:S02]  /*1b40*/  FMNMX R24, R95, R24, !PT ;  /* 0x000000185f187209 */ /* 0x000fe40007800000 */
[----:B------:R-:W-:Y:S02]  /*1b50*/  FSEL R37, R37, -INF , !P2 ;  /* 0xff80000025257808 */ /* 0x000fe40005000000 */
[----:B------:R-:W-:-:S02]  /*1b60*/  FSEL R22, R39, -INF , !P2 ;  /* 0xff80000027167808 */ /* 0x000fc40005000000 */
[-C--:B------:R-:W-:Y:S01]  /*1b70*/  ISETP.GE.AND P2, PT, R14, R13.reuse, PT ;  /* 0x0000000d0e00720c */ /* 0x080fe20003f46270 */
[----:B------:R-:W-:Y:S01]  /*1b80*/  VIADD R14, R10, 0x38 ;  /* 0x000000380a0e7836 */ /* 0x000fe20000000000 */
[----:B------:R-:W-:Y:S02]  /*1b90*/  FMNMX R25, R17, R24, !PT ;  /* 0x0000001811197209 */ /* 0x000fe40007800000 */
[----:B------:R-:W-:Y:S02]  /*1ba0*/  FSEL R40, R40, -INF , !P6 ;  /* 0xff80000028287808 */ /* 0x000fe40007000000 */
[----:B------:R-:W-:Y:S02]  /*1bb0*/  FSEL R23, R42, -INF , !P6 ;  /* 0xff8000002a177808 */ /* 0x000fe40007000000 */
[----:B------:R-:W-:Y:S01]  /*1bc0*/  ISETP.GE.AND P6, PT, R14, R13, PT ;  /* 0x0000000d0e00720c */ /* 0x000fe20003fc6270 */
[----:B------:R-:W-:Y:S01]  /*1bd0*/  VIADD R14, R10, 0x39 ;  /* 0x000000390a0e7836 */ /* 0x000fe20000000000 */
[----:B------:R-:W-:-:S02]  /*1be0*/  FMNMX R25, R18, R25, !PT ;  /* 0x0000001912197209 */ /* 0x000fc40007800000 */
[----:B------:R-:W-:Y:S02]  /*1bf0*/  FSEL R41, R41, -INF , !P3 ;  /* 0xff80000029297808 */ /* 0x000fe40005800000 */
[----:B------:R-:W-:Y:S02]  /*1c00*/  FMNMX R28, R36, R25, !PT ;  /* 0x00000019241c7209 */ /* 0x000fe40007800000 */
[----:B------:R-:W-:Y:S02]  /*1c10*/  FSEL R24, R43, -INF , !P3 ;  /* 0xff8000002b187808 */ /* 0x000fe40005800000 */
[----:B------:R-:W-:Y:S02]  /*1c20*/  ISETP.GE.AND P3, PT, R14, R13, PT ;  /* 0x0000000d0e00720c */ /* 0x000fe40003f66270 */
[----:B------:R-:W-:Y:S02]  /*1c30*/  IADD3 R14, R10, 0x40, RZ ;  /* 0x000000400a0e7810 */ /* 0x000fe40007ffe0ff */
[----:B------:R-:W-:-:S02]  /*1c40*/  FMNMX R29, R37, R28, !PT ;  /* 0x0000001c251d7209 */ /* 0x000fc40007800000 */
[----:B------:R-:W-:Y:S02]  /*1c50*/  FSEL R44, R44, -INF , !P5 ;  /* 0xff8000002c2c7808 */ /* 0x000fe40006800000 */
[----:B------:R-:W-:Y:S02]  /*1c60*/  FSEL R25, R46, -INF , !P5 ;  /* 0xff8000002e197808 */ /* 0x000fe40006800000 */
[----:B------:R-:W-:Y:S01]  /*1c70*/  ISETP.GE.AND P5, PT, R14, R13, PT ;  /* 0x0000000d0e00720c */ /* 0x000fe20003fa6270 */
[----:B------:R-:W-:Y:S01]  /*1c80*/  VIADD R14, R10, 0x41 ;  /* 0x000000410a0e7836 */ /* 0x000fe20000000000 */
[----:B------:R-:W-:Y:S02]  /*1c90*/  FMNMX R32, R40, R29, !PT ;  /* 0x0000001d28207209 */ /* 0x000fe40007800000 */
[----:B------:R-:W-:Y:S02]  /*1ca0*/  FSEL R45, R45, -INF , !P1 ;  /* 0xff8000002d2d7808 */ /* 0x000fe40004800000 */
[----:B------:R-:W-:-:S02]  /*1cb0*/  FSEL R28, R47, -INF , !P1 ;  /* 0xff8000002f1c7808 */ /* 0x000fc40004800000 */
[----:B------:R-:W-:Y:S02]  /*1cc0*/  FMNMX R33, R41, R32, !PT ;  /* 0x0000002029217209 */ /* 0x000fe40007800000 */
[----:B------:R-:W-:Y:S01]  /*1cd0*/  ISETP.GE.AND P1, PT, R14, R13, PT ;  /* 0x0000000d0e00720c */ /* 0x000fe20003f26270 */
[----:B------:R-:W-:Y:S01]  /*1ce0*/  VIADD R14, R10, 0x48 ;  /* 0x000000480a0e7836 */ /* 0x000fe20000000000 */
[----:B------:R-:W-:Y:S02]  /*1cf0*/  FMNMX R32, R44, R33, !PT ;  /* 0x000000212c207209 */ /* 0x000fe40007800000 */
[----:B------:R-:W-:Y:S02]  /*1d00*/  FSEL R48, R48, -INF , !P4 ;  /* 0xff80000030307808 */ /* 0x000fe40006000000 */
[----:B------:R-:W-:Y:S02]  /*1d10*/  FSEL R29, R50, -INF , !P4 ;  /* 0xff800000321d7808 */ /* 0x000fe40006000000 */
[----:B------:R-:W-:-:S02]  /*1d20*/  ISETP.GE.AND P4, PT, R14, R13, PT ;  /* 0x0000000d0e00720c */ /* 0x000fc40003f86270 */
[----:B------:R-:W-:Y:S02]  /*1d30*/  IADD3 R14, R10, 0x49, RZ ;  /* 0x000000490a0e7810 */ /* 0x000fe40007ffe0ff */
        /* <DEDUP_REMOVED lines=9> */
[----:B------:R-:W-:Y:S01]  /*1dd0*/  ISETP.GE.AND P6, PT, R14, R13, PT ;  /* 0x0000000d0e00720c */ /* 0x000fe20003fc6270 */
[----:B------:R-:W-:Y:S01]  /*1de0*/  VIADD R14, R10, 0x51 ;  /* 0x000000510a0e7836 */ /* 0x000fe20000000000 */
[----:B------:R-:W-:Y:S02]  /*1df0*/  FSEL R43, R53, -INF , !P3 ;  /* 0xff800000352b7808 */ /* 0x000fe40005800000 */
[----:B------:R-:W-:-:S02]  /*1e00*/  FMNMX R50, R42, R33, !PT ;  /* 0x000000212a327209 */ /* 0x000fc40007800000 */
[----:B------:R-:W-:Y:S02]  /*1e10*/  FSEL R53, R55, -INF , !P3 ;  /* 0xff80000037357808 */ /* 0x000fe40005800000 */
[----:B------:R-:W-:Y:S02]  /*1e20*/  ISETP.GE.AND P3, PT, R14, R13, PT ;  /* 0x0000000d0e00720c */ /* 0x000fe40003f66270 */
[----:B------:R-:W-:Y:S02]  /*1e30*/  FSEL R46, R56, -INF , !P5 ;  /* 0xff800000382e7808 */ /* 0x000fe40006800000 */
[----:B------:R-:W-:Y:S02]  /*1e40*/  FMNMX R33, R43, R50, !PT ;  /* 0x000000322b217209 */ /* 0x000fe40007800000 */
[----:B------:R-:W-:Y:S02]  /*1e50*/  IADD3 R14, R10, 0x58, RZ ;  /* 0x000000580a0e7810 */ /* 0x000fe40007ffe0ff */
[----:B------:R-:W-:-:S02]  /*1e60*/  FSEL R88, R58, -INF , !P5 ;  /* 0xff8000003a587808 */ /* 0x000fc40006800000 */
[----:B------:R-:W-:Y:S02]  /*1e70*/  FSEL R57, R57, -INF , !P1 ;  /* 0xff80000039397808 */ /* 0x000fe40004800000 */
[----:B------:R-:W-:Y:S02]  /*1e80*/  FMNMX R50, R46, R33, !PT ;  /* 0x000000212e327209 */ /* 0x000fe40007800000 */
[----:B------:R-:W-:Y:S01]  /*1e90*/  ISETP.GE.AND P5, PT, R14, R13, PT ;  /* 0x0000000d0e00720c */ /* 0x000fe20003fa6270 */
[----:B------:R-:W-:Y:S01]  /*1ea0*/  VIADD R14, R10, 0x59 ;  /* 0x000000590a0e7836 */ /* 0x000fe20000000000 */
[----:B------:R-:W-:Y:S02]  /*1eb0*/  FSEL R60, R60, -INF , !P4 ;  /* 0xff8000003c3c7808 */ /* 0x000fe40006000000 */
[----:B------:R-:W-:Y:S02]  /*1ec0*/  FMNMX R33, R57, R50, !PT ;  /* 0x0000003239217209 */ /* 0x000fe40007800000 */
[----:B------:R-:W-:-:S02]  /*1ed0*/  FSEL R89, R59, -INF , !P1 ;  /* 0xff8000003b597808 */ /* 0x000fc40004800000 */
[----:B------:R-:W-:Y:S01]  /*1ee0*/  ISETP.GE.AND P1, PT, R14, R13, PT ;  /* 0x0000000d0e00720c */ /* 0x000fe20003f26270 */
[----:B------:R-:W-:Y:S01]  /*1ef0*/  VIADD R14, R10, 0x60 ;  /* 0x000000600a0e7836 */ /* 0x000fe20000000000 */
[----:B------:R-:W-:Y:S02]  /*1f00*/  FSEL R61, R61, -INF , !P2 ;  /* 0xff8000003d3d7808 */ /* 0x000fe40005000000 */
[----:B------:R-:W-:Y:S02]  /*1f10*/  FMNMX R50, R60, R33, !PT ;  /* 0x000000213c327209 */ /* 0x000fe40007800000 */
[----:B------:R-:W-:Y:S02]  /*1f20*/  FSEL R90, R62, -INF , !P4 ;  /* 0xff8000003e5a7808 */ /* 0x000fe40006000000 */
[----:B------:R-:W-:Y:S02]  /*1f30*/  FSEL R64, R64, -INF , !P6 ;  /* 0xff80000040407808 */ /* 0x000fe40007000000 */
[----:B------:R-:W-:-:S02]  /*1f40*/  FMNMX R33, R61, R50, !PT ;  /* 0x000000323d217209 */ /* 0x000fc40007800000 */
[----:B------:R-:W-:Y:S02]  /*1f50*/  ISETP.GE.AND P4, PT, R14, R13, PT ;  /* 0x0000000d0e00720c */ /* 0x000fe40003f86270 */
[----:B------:R-:W-:Y:S02]  /*1f60*/  IADD3 R14, R10, 0x61, RZ ;  /* 0x000000610a0e7810 */ /* 0x000fe40007ffe0ff */
[----:B------:R-:W-:Y:S02]  /*1f70*/  FSEL R55, R65, -INF , !P3 ;  /* 0xff80000041377808 */ /* 0x000fe40005800000 */
[----:B------:R-:W-:Y:S02]  /*1f80*/  FMNMX R50, R64, R33, !PT ;  /* 0x0000002140327209 */ /* 0x000fe40007800000 */
[----:B------:R-:W-:Y:S02]  /*1f90*/  FSEL R63, R63, -INF , !P2 ;  /* 0xff8000003f3f7808 */ /* 0x000fe40005000000 */
[----:B------:R-:W-:Y:S01]  /*1fa0*/  ISETP.GE.AND P2, PT, R14, R13, PT ;  /* 0x0000000d0e00720c */ /* 0x000fe20003f46270 */
[----:B------:R-:W-:Y:S01]  /*1fb0*/  VIADD R14, R10, 0x68 ;  /* 0x000000680a0e7836 */ /* 0x000fe20000000000 */
[----:B------:R-:W-:-:S02]  /*1fc0*/  FSEL R68, R68, -INF , !P5 ;  /* 0xff80000044447808 */ /* 0x000fc40006800000 */
[----:B------:R-:W-:Y:S02]  /*1fd0*/  FMNMX R33, R55, R50, !PT ;  /* 0x0000003237217209 */ /* 0x000fe40007800000 */
[----:B------:R-:W-:Y:S02]  /*1fe0*/  FSEL R66, R66, -INF , !P6 ;  /* 0xff80000042427808 */ /* 0x000fe40007000000 */
[----:B------:R-:W-:Y:S01]  /*1ff0*/  ISETP.GE.AND P6, PT, R14, R13, PT ;  /* 0x0000000d0e00720c */ /* 0x000fe20003fc6270 */
[----:B------:R-:W-:Y:S01]  /*2000*/  VIADD R14, R10, 0x69 ;  /* 0x000000690a0e7836 */ /* 0x000fe20000000000 */
[----:B------:R-:W-:Y:S02]  /*2010*/  FSEL R69, R69, -INF , !P1 ;  /* 0xff80000045457808 */ /* 0x000fe40004800000 */
[----:B------:R-:W-:Y:S02]  /*2020*/  FMNMX R50, R68, R33, !PT ;  /* 0x0000002144327209 */ /* 0x000fe40007800000 */
[----:B------:R-:W-:-:S02]  /*2030*/  FSEL R72, R72, -INF , !P4 ;  /* 0xff80000048487808 */ /* 0x000fc40006000000 */
[----:B------:R-:W-:Y:S02]  /*2040*/  FMNMX R33, R69, R50, !PT ;  /* 0x0000003245217209 */ /* 0x000fe40007800000 */
[----:B------:R-:W-:Y:S02]  /*2050*/  FSEL R67, R67, -INF , !P3 ;  /* 0xff80000043437808 */ /* 0x000fe40005800000 */
[----:B------:R-:W-:Y:S02]  /*2060*/  ISETP.GE.AND P3, PT, R14, R13, PT ;  /* 0x0000000d0e00720c */ /* 0x000fe40003f66270 */
[----:B------:R-:W-:Y:S02]  /*2070*/  IADD3 R14, R10, 0x70, RZ ;  /* 0x000000700a0e7810 */ /* 0x000fe40007ffe0ff */
[----:B------:R-:W-:Y:S02]  /*2080*/  FSEL R73, R73, -INF , !P2 ;  /* 0xff80000049497808 */ /* 0x000fe40005000000 */
[----:B------:R-:W-:-:S02]  /*2090*/  FMNMX R50, R72, R33, !PT ;  /* 0x0000002148327209 */ /* 0x000fc40007800000 */
[----:B------:R-:W-:Y:S02]  /*20a0*/  FSEL R70, R70, -INF , !P5 ;  /* 0xff80000046467808 */ /* 0x000fe40006800000 */
[----:B------:R-:W-:Y:S01]  /*20b0*/  ISETP.GE.AND P5, PT, R14, R13, PT ;  /* 0x0000000d0e00720c */ /* 0x000fe20003fa6270 */
[----:B------:R-:W-:Y:S01]  /*20c0*/  VIADD R14, R10, 0x71 ;  /* 0x000000710a0e7836 */ /* 0x000fe20000000000 */
[----:B------:R-:W-:Y:S02]  /*20d0*/  FSEL R76, R76, -INF , !P6 ;  /* 0xff8000004c4c7808 */ /* 0x000fe40007000000 */
[----:B------:R-:W-:Y:S02]  /*20e0*/  FMNMX R33, R73, R50, !PT ;  /* 0x0000003249217209 */ /* 0x000fe40007800000 */
[----:B------:R-:W-:Y:S02]  /*20f0*/  FSEL R65, R71, -INF , !P1 ;  /* 0xff80000047417808 */ /* 0x000fe40004800000 */
[----:B------:R-:W-:-:S02]  /*2100*/  FSEL R71, R77, -INF , !P3 ;  /* 0xff8000004d477808 */ /* 0x000fc40005800000 */
[----:B------:R-:W-:Y:S02]  /*2110*/  FMNMX R50, R76, R33, !PT ;  /* 0x000000214c327209 */ /* 0x000fe40007800000 */
[-C--:B------:R-:W-:Y:S01]  /*2120*/  ISETP.GE.AND P1, PT, R14, R13.reuse, PT ;  /* 0x0000000d0e00720c */ /* 0x080fe20003f26270 */
[----:B------:R-:W-:Y:S01]  /*2130*/  VIADD R14, R10, 0x78 ;  /* 0x000000780a0e7836 */ /* 0x000fe20000000000 */
[----:B------:R-:W-:Y:S02]  /*2140*/  FSEL R77, R80, -INF , !P5 ;  /* 0xff800000504d7808 */ /* 0x000fe40006800000 */
[----:B------:R-:W-:Y:S02]  /*2150*/  FMNMX R50, R71, R50, !PT ;  /* 0x0000003247327209 */ /* 0x000fe40007800000 */
[----:B------:R-:W-:Y:S02]  /*2160*/  FSEL R91, R74, -INF , !P4 ;  /* 0xff8000004a5b7808 */ /* 0x000fe40006000000 */
[----:B------:R-:W-:-:S02]  /*2170*/  ISETP.GE.AND P4, PT, R14, R13, PT ;  /* 0x0000000d0e00720c */ /* 0x000fc40003f86270 */
[----:B------:R-:W-:Y:S02]  /*2180*/  IADD3 R14, R10, 0x79, RZ ;  /* 0x000000790a0e7810 */ /* 0x000fe40007ffe0ff */
[----:B------:R-:W-:Y:S02]  /*2190*/  FSEL R81, R81, -INF , !P1 ;  /* 0xff80000051517808 */ /* 0x000fe40004800000 */
[----:B------:R-:W-:Y:S02]  /*21a0*/  FMNMX R50, R77, R50, !PT ;  /* 0x000000324d327209 */ /* 0x000fe40007800000 */
[----:B------:R-:W-:Y:S02]  /*21b0*/  FSEL R92, R75, -INF , !P2 ;  /* 0xff8000004b5c7808 */ /* 0x000fe40005000000 */
[----:B------:R-:W-:Y:S02]  /*21c0*/  ISETP.GE.AND P2, PT, R14, R13, PT ;  /* 0x0000000d0e00720c */ /* 0x000fe40003f46270 */
[----:B------:R-:W-:-:S02]  /*21d0*/  FSEL R84, R84, -INF , !P4 ;  /* 0xff80000054547808 */ /* 0x000fc40006000000 */
[----:B------:R-:W-:Y:S02]  /*21e0*/  FMNMX R33, R81, R50, !PT ;  /* 0x0000003251217209 */ /* 0x000fe40007800000 */
[----:B------:R-:W-:Y:S02]  /*21f0*/  FSEL R62, R85, -INF , !P2 ;  /* 0xff800000553e7808 */ /* 0x000fe40005000000 */
[----:B------:R-:W-:Y:S02]  /*2200*/  FMNMX R33, R84, R33, !PT ;  /* 0x0000002154217209 */ /* 0x000fe40007800000 */
[----:B------:R-:W-:Y:S02]  /*2210*/  FSEL R94, R82, -INF , !P5 ;  /* 0xff800000525e7808 */ /* 0x000fe40006800000 */
[----:B------:R-:W-:Y:S02]  /*2220*/  FMNMX R35, R62, R33, !PT ;  /* 0x000000213e237209 */ /* 0x000fe40007800000 */
[----:B------:R-:W-:-:S02]  /*2230*/  FMNMX R33, R26, R27, !PT ;  /* 0x0000001b1a217209 */ /* 0x000fc40007800000 */
[----:B------:R-:W-:Y:S01]  /*2240*/  FSEL R85, R78, -INF , !P6 ;  /* 0xff8000004e557808 */ /* 0x000fe20007000000 */
[----:B------:R-:W3:Y:S01]  /*2250*/  SHFL.BFLY PT, R14, R35, 0x1, 0x1f ;  /* 0x0c201f00230e7f89 */ /* 0x000ee200000e0000 */
[----:B------:R-:W-:Y:S02]  /*2260*/  FMNMX R50, R30, R33, !PT ;  /* 0x000000211e327209 */ /* 0x000fe40007800000 */
[----:B------:R-:W-:Y:S02]  /*2270*/  FSEL R86, R86, -INF , !P4 ;  /* 0xff80000056567808 */ /* 0x000fe40006000000 */
[----:B------:R-:W-:Y:S02]  /*2280*/  FMNMX R33, R31, R50, !PT ;  /* 0x000000321f217209 */ /* 0x000fe40007800000 */
[----:B------:R-:W-:Y:S02]  /*2290*/  FSEL R87, R87, -INF , !P2 ;  /* 0xff80000057577808 */ /* 0x000fe40005000000 */
[----:B------:R-:W-:-:S04]  /*22a0*/  FMNMX R50, R34, R33, !PT ;  /* 0x0000002122327209 */ /* 0x000fc80007800000 */
[----:B------:R-:W-:-:S04]  /*22b0*/  FMNMX R33, R19, R50, !PT ;  /* 0x0000003213217209 */ /* 0x000fc80007800000 */
[----:B------:R-:W-:Y:S02]  /*22c0*/  FMNMX R33, R38, R33, !PT ;  /* 0x0000002126217209 */ /* 0x000fe40007800000 */
[----:B---3--:R-:W-:-:S05]  /*22d0*/  FMNMX R47, R35, R14, !PT ;  /* 0x0000000e232f7209 */ /* 0x008fca0007800000 */
[----:B------:R-:W3:Y:S02]  /*22e0*/  SHFL.BFLY PT, R14, R47, 0x2, 0x1f ;  /* 0x0c401f002f0e7f89 */ /* 0x000ee400000e0000 */
[----:B---3--:R-:W-:-:S04]  /*22f0*/  FMNMX R14, R47, R14, !PT ;  /* 0x0000000e2f0e7209 */ /* 0x008fc80007800000 */
[----:B------:R-:W-:-:S04]  /*2300*/  FSETP.NEU.AND P0, PT, R14, -INF , PT ;  /* 0xff8000000e00780b */ /* 0x000fc80003f0d000 */
[----:B------:R-:W-:Y:S02]  /*2310*/  FSEL R74, R14, RZ, P0 ;  /* 0x000000ff0e4a7208 */ /* 0x000fe40000000000 */
[----:B------:R-:W-:Y:S02]  /*2320*/  ISETP.NE.AND P0, PT, R93, RZ, PT ;  /* 0x000000ff5d00720c */ /* 0x000fe40003f05270 */
[----:B------:R-:W-:Y:S01]  /*2330*/  FSEL R93, R79, -INF , !P3 ;  /* 0xff8000004f5d7808 */ /* 0x000fe20005800000 */
[----:B------:R-:W-:-:S04]  /*2340*/  FMUL R74, R74, UR6 ;  /* 0x000000064a4a7c20 */ /* 0x000fc80008400000 */
[--C-:B------:R-:W-:Y:S01]  /*2350*/  FFMA R58, R12, UR6, -R74.reuse ;  /* 0x000000060c3a7c23 */ /* 0x100fe2000800084a */
[----:B------:R-:W-:Y:S01]  /*2360*/  FMNMX R12, R22, R33, !PT ;  /* 0x00000021160c7209 */ /* 0x000fe20007800000 */
[--C-:B------:R-:W-:Y:S01]  /*2370*/  FFMA R47, R15, UR6, -R74.reuse ;  /* 0x000000060f2f7c23 */ /* 0x100fe2000800084a */
[--C-:B------:R-:W-:Y:S01]  /*2380*/  FFMA R20, R20, UR6, -R74.reuse ;  /* 0x0000000614147c23 */ /* 0x100fe2000800084a */
[--C-:B------:R-:W-:Y:S01]  /*2390*/  FFMA R17, R17, UR6, -R74.reuse ;  /* 0x0000000611117c23 */ /* 0x100fe2000800084a */
[----:B------:R-:W-:Y:S01]  /*23a0*/  FMNMX R33, R23, R12, !PT ;  /* 0x0000000c17217209 */ /* 0x000fe20007800000 */
[--C-:B------:R-:W-:Y:S01]  /*23b0*/  FFMA R56, R95, UR6, -R74.reuse ;  /* 0x000000065f387c23 */ /* 0x100fe2000800084a */
[----:B------:R-:W-:Y:S01]  /*23c0*/  FSETP.GEU.AND P3, PT, R47, -126, PT ;  /* 0xc2fc00002f00780b */ /* 0x000fe20003f6e000 */
        /* <DEDUP_REMOVED lines=12> */
[----:B------:R-:W-:Y:S01]  /*2490*/  @!P3 FMUL R47, R47, 0.5 ;  /* 0x3f0000002f2fb820 */ /* 0x000fe20000400000 */
[----:B------:R-:W-:Y:S01]  /*24a0*/  FMNMX R12, R29, R12, !PT ;  /* 0x0000000c1d0c7209 */ /* 0x000fe20007800000 */
[--C-:B------:R-:W-:Y:S01]  /*24b0*/  FFMA R42, R42, UR6, -R74.reuse ;  /* 0x000000062a2a7c23 */ /* 0x100fe2000800084a */
[----:B------:R-:W-:Y:S01]  /*24c0*/  FSEL R95, R83, -INF , !P1 ;  /* 0xff800000535f7808 */ /* 0x000fe20004800000 */
[----:B------:R-:W3:Y:S01]  /*24d0*/  MUFU.EX2 R33, R47 ;  /* 0x0000002f00217308 */ /* 0x000ee20000000800 */
[----:B------:R-:W-:Y:S01]  /*24e0*/  FMNMX R15, R51, R12, !PT ;  /* 0x0000000c330f7209 */ /* 0x000fe20007800000 */
[----:B------:R-:W-:Y:S01]  /*24f0*/  @!P5 FMUL R20, R20, 0.5 ;  /* 0x3f0000001414d820 */ /* 0x000fe20000400000 */
[----:B------:R-:W-:Y:S01]  /*2500*/  FSETP.GEU.AND P1, PT, R56, -126, PT ;  /* 0xc2fc00003800780b */ /* 0x000fe20003f2e000 */
[----:B------:R-:W-:Y:S01]  /*2510*/  @!P6 FMUL R58, R58, 0.5 ;  /* 0x3f0000003a3ae820 */ /* 0x000fe20000400000 */
[----:B------:R-:W-:Y:S01]  /*2520*/  FMNMX R12, R32, R15, !PT ;  /* 0x0000000f200c7209 */ /* 0x000fe20007800000 */
[--C-:B------:R-:W-:Y:S01]  /*2530*/  FFMA R43, R43, UR6, -R74.reuse ;  /* 0x000000062b2b7c23 */ /* 0x100fe2000800084a */
[----:B------:R-:W-:Y:S01]  /*2540*/  FSETP.GEU.AND P2, PT, R18, -126, PT ;  /* 0xc2fc00001200780b */ /* 0x000fe20003f4e000 */
[----:B------:R4:W5:Y:S01]  /*2550*/  MUFU.EX2 R35, R20 ;  /* 0x0000001400237308 */ /* 0x0009620000000800 */
[----:B------:R-:W-:Y:S01]  /*2560*/  FMNMX R15, R53, R12, !PT ;  /* 0x0000000c350f7209 */ /* 0x000fe20007800000 */
[----:B------:R-:W-:Y:S01]  /*2570*/  @!P4 FMUL R17, R17, 0.5 ;  /* 0x3f0000001111c820 */ /* 0x000fe20000400000 */
[--C-:B------:R-:W-:Y:S01]  /*2580*/  FFMA R64, R64, UR6, -R74.reuse ;  /* 0x0000000640407c23 */ /* 0x100fe2000800084a */
[--C-:B------:R-:W-:Y:S01]  /*2590*/  FFMA R73, R73, UR6, -R74.reuse ;  /* 0x0000000649497c23 */ /* 0x100fe2000800084a */
[----:B------:R-:W-:Y:S01]  /*25a0*/  FMNMX R12, R88, R15, !PT ;  /* 0x0000000f580c7209 */ /* 0x000fe20007800000 */
[--C-:B------:R-:W-:Y:S01]  /*25b0*/  FFMA R71, R71, UR6, -R74.reuse ;  /* 0x0000000647477c23 */ /* 0x100fe2000800084a */
[--C-:B------:R-:W-:Y:S01]  /*25c0*/  FFMA R77, R77, UR6, -R74.reuse ;  /* 0x000000064d4d7c23 */ /* 0x100fe2000800084a */
[----:B------:R-:W1:Y:S01]  /*25d0*/  MUFU.EX2 R58, R58 ;  /* 0x0000003a003a7308 */ /* 0x000e620000000800 */
[----:B------:R-:W-:Y:S01]  /*25e0*/  FMNMX R15, R89, R12, !PT ;  /* 0x0000000c590f7209 */ /* 0x000fe20007800000 */
[----:B---3--:R-:W-:Y:S01]  /*25f0*/  @!P3 FMUL R33, R33, R33 ;  /* 0x000000212121b220 */ /* 0x008fe20000400000 */
[----:B------:R-:W-:Y:S01]  /*2600*/  FSETP.GEU.AND P3, PT, R37, -126, PT ;  /* 0xc2fc00002500780b */ /* 0x000fe20003f6e000 */
[----:B------:R-:W-:Y:S01]  /*2610*/  @!P1 FMUL R56, R56, 0.5 ;  /* 0x3f00000038389820 */ /* 0x000fe20000400000 */
[----:B------:R-:W-:Y:S01]  /*2620*/  FMNMX R12, R90, R15, !PT ;  /* 0x0000000f5a0c7209 */ /* 0x000fe20007800000 */
[----:B------:R-:W-:Y:S01]  /*2630*/  @!P2 FMUL R18, R18, 0.5 ;  /* 0x3f0000001212a820 */ /* 0x000fe20000400000 */
[--C-:B----4-:R-:W-:Y:S01]  /*2640*/  FFMA R20, R48, UR6, -R74.reuse ;  /* 0x0000000630147c23 */ /* 0x110fe2000800084a */
[----:B------:R3:W4:Y:S01]  /*2650*/  MUFU.EX2 R59, R17 ;  /* 0x00000011003b7308 */ /* 0x0007220000000800 */
[----:B------:R-:W-:Y:S01]  /*2660*/  FMNMX R15, R63, R12, !PT ;  /* 0x0000000c3f0f7209 */ /* 0x000fe20007800000 */
[----:B-----5:R-:W-:Y:S01]  /*2670*/  @!P5 FMUL R35, R35, R35 ;  /* 0x000000232323d220 */ /* 0x020fe20000400000 */
[----:B------:R-:W-:Y:S01]  /*2680*/  FSETP.GEU.AND P5, PT, R40, -126, PT ;  /* 0xc2fc00002800780b */ /* 0x000fe20003fae000 */
[----:B------:R-:W-:Y:S01]  /*2690*/  FFMA R48, R57, UR6, -R74 ;  /* 0x0000000639307c23 */ /* 0x000fe2000800084a */
[----:B------:R-:W-:-:S03]  /*26a0*/  FMNMX R12, R66, R15, !PT ;  /* 0x0000000f420c7209 */ /* 0x000fc60007800000 */
[----:B------:R-:W5:Y:S01]  /*26b0*/  MUFU.EX2 R56, R56 ;  /* 0x0000003800387308 */ /* 0x000f620000000800 */
[----:B------:R-:W-:Y:S01]  /*26c0*/  FMNMX R15, R67, R12, !PT ;  /* 0x0000000c430f7209 */ /* 0x000fe20007800000 */
[----:B-1----:R-:W-:Y:S01]  /*26d0*/  @!P6 FMUL R58, R58, R58 ;  /* 0x0000003a3a3ae220 */ /* 0x002fe20000400000 */
[----:B------:R-:W-:Y:S01]  /*26e0*/  FSETP.GEU.AND P6, PT, R36, -126, PT ;  /* 0xc2fc00002400780b */ /* 0x000fe20003fce000 */
[----:B------:R-:W-:Y:S01]  /*26f0*/  @!P3 FMUL R37, R37, 0.5 ;  /* 0x3f0000002525b820 */ /* 0x000fe20000400000 */
[----:B------:R-:W-:Y:S01]  /*2700*/  FMNMX R12, R70, R15, !PT ;  /* 0x0000000f460c7209 */ /* 0x000fe20007800000 */
[----:B---3--:R-:W-:Y:S02]  /*2710*/  FFMA R17, R39, UR6, -R74 ;  /* 0x0000000627117c23 */ /* 0x008fe4000800084a */
[----:B------:R-:W1:Y:S01]  /*2720*/  MUFU.EX2 R52, R37 ;  /* 0x0000002500347308 */ /* 0x000e620000000800 */
[----:B------:R-:W-:Y:S01]  /*2730*/  FMNMX R12, R65, R12, !PT ;  /* 0x0000000c410c7209 */ /* 0x000fe20007800000 */
[----:B------:R-:W-:Y:S01]  /*2740*/  @!P5 FMUL R40, R40, 0.5 ;  /* 0x3f0000002828d820 */ /* 0x000fe20000400000 */
[----:B----4-:R-:W-:Y:S01]  /*2750*/  @!P4 FMUL R59, R59, R59 ;  /* 0x0000003b3b3bc220 */ /* 0x010fe20000400000 */
[----:B------:R-:W-:-:S02]  /*2760*/  FSETP.GEU.AND P4, PT, R44, -126, PT ;  /* 0xc2fc00002c00780b */ /* 0x000fc40003f8e000 */
[----:B------:R-:W-:Y:S02]  /*2770*/  FMNMX R15, R91, R12, !PT ;  /* 0x0000000c5b0f7209 */ /* 0x000fe40007800000 */
[----:B------:R3:W4:Y:S01]  /*2780*/  MUFU.EX2 R50, R40 ;  /* 0x0000002800327308 */ /* 0x0007220000000800 */
[----:B------:R-:W-:Y:S01]  /*2790*/  @!P6 FMUL R36, R36, 0.5 ;  /* 0x3f0000002424e820 */ /* 0x000fe20000400000 */
[----:B------:R-:W-:Y:S01]  /*27a0*/  FMNMX R12, R92, R15, !PT ;  /* 0x0000000f5c0c7209 */ /* 0x000fe20007800000 */
[----:B-----5:R-:W-:Y:S01]  /*27b0*/  @!P1 FMUL R56, R56, R56 ;  /* 0x0000003838389220 */ /* 0x020fe20000400000 */
[----:B------:R-:W-:Y:S02]  /*27c0*/  FSETP.GEU.AND P1, PT, R41, -126, PT ;  /* 0xc2fc00002900780b */ /* 0x000fe40003f2e000 */
[----:B------:R-:W-:Y:S02]  /*27d0*/  FMNMX R12, R85, R12, !PT ;  /* 0x0000000c550c7209 */ /* 0x000fe40007800000 */
[----:B------:R-:W5:Y:S01]  /*27e0*/  MUFU.EX2 R54, R18 ;  /* 0x0000001200367308 */ /* 0x000f620000000800 */
[----:B------:R-:W-:Y:S01]  /*27f0*/  @!P4 FMUL R44, R44, 0.5 ;  /* 0x3f0000002c2cc820 */ /* 0x000fe20000400000 */
[----:B------:R-:W-:Y:S01]  /*2800*/  FMNMX R15, R93, R12, !PT ;  /* 0x0000000c5d0f7209 */ /* 0x000fe20007800000 */
[----:B-1----:R-:W-:Y:S01]  /*2810*/  @!P3 FMUL R52, R52, R52 ;  /* 0x000000343434b220 */ /* 0x002fe20000400000 */
[----:B------:R-:W-:Y:S01]  /*2820*/  FSETP.GEU.AND P3, PT, R17, -126, PT ;  /* 0xc2fc00001100780b */ /* 0x000fe20003f6e000 */
[--C-:B---3--:R-:W-:Y:S01]  /*2830*/  FFMA R40, R46, UR6, -R74.reuse ;  /* 0x000000062e287c23 */ /* 0x108fe2000800084a */
[----:B------:R-:W-:Y:S01]  /*2840*/  FMNMX R12, R94, R15, !PT ;  /* 0x0000000f5e0c7209 */ /* 0x000fe20007800000 */
[----:B------:R-:W-:Y:S01]  /*2850*/  FFMA R46, R60, UR6, -R74 ;  /* 0x000000063c2e7c23 */ /* 0x000fe2000800084a */
[----:B------:R1:W3:Y:S01]  /*2860*/  MUFU.EX2 R49, R36 ;  /* 0x0000002400317308 */ /* 0x0002e20000000800 */
[----:B----4-:R-:W-:Y:S01]  /*2870*/  @!P5 FMUL R50, R50, R50 ;  /* 0x000000323232d220 */ /* 0x010fe20000400000 */
[----:B------:R-:W-:Y:S01]  /*2880*/  FMNMX R15, R95, R12, !PT ;  /* 0x0000000c5f0f7209 */ /* 0x000fe20007800000 */
[----:B------:R-:W-:Y:S01]  /*2890*/  @!P1 FMUL R41, R41, 0.5 ;  /* 0x3f00000029299820 */ /* 0x000fe20000400000 */
[----:B------:R-:W-:-:S02]  /*28a0*/  FSETP.GEU.AND P5, PT, R42, -126, PT ;  /* 0xc2fc00002a00780b */ /* 0x000fc40003fae000 */
[----:B------:R-:W-:Y:S02]  /*28b0*/  FMNMX R12, R86, R15, !PT ;  /* 0x0000000f560c7209 */ /* 0x000fe40007800000 */
[----:B------:R4:W2:Y:S01]  /*28c0*/  MUFU.EX2 R37, R44 ;  /* 0x0000002c00257308 */ /* 0x0008a20000000800 */
[--C-:B-1----:R-:W-:Y:S01]  /*28d0*/  FFMA R36, R45, UR6, -R74.reuse ;  /* 0x000000062d247c23 */ /* 0x102fe2000800084a */
[----:B------:R-:W-:Y:S01]  /*28e0*/  FMNMX R12, R87, R12, !PT ;  /* 0x0000000c570c7209 */ /* 0x000fe20007800000 */
[----:B-----5:R-:W-:Y:S01]  /*28f0*/  @!P2 FMUL R54, R54, R54 ;  /* 0x000000363636a220 */ /* 0x020fe20000400000 */
[----:B------:R-:W-:Y:S01]  /*2900*/  @!P3 FMUL R17, R17, 0.5 ;  /* 0x3f0000001111b820 */ /* 0x000fe20000400000 */
[--C-:B------:R-:W-:Y:S01]  /*2910*/  FFMA R45, R61, UR6, -R74.reuse ;  /* 0x000000063d2d7c23 */ /* 0x100fe2000800084a */
[----:B------:R-:W-:Y:S01]  /*2920*/  FSETP.GEU.AND P2, PT, R36, -126, PT ;  /* 0xc2fc00002400780b */ /* 0x000fe20003f4e000 */
[----:B------:R-:W1:Y:S01]  /*2930*/  SHFL.BFLY PT, R15, R12, 0x1, 0x1f ;  /* 0x0c201f000c0f7f89 */ /* 0x000e6200000e0000 */
[----:B------:R5:W1:Y:S01]  /*2940*/  MUFU.EX2 R47, R41 ;  /* 0x00000029002f7308 */ /* 0x000a620000000800 */
[----:B---3--:R-:W-:Y:S01]  /*2950*/  @!P6 FMUL R49, R49, R49 ;  /* 0x000000313131e220 */ /* 0x008fe20000400000 */
[----:B------:R-:W-:Y:S01]  /*2960*/  FSETP.GEU.AND P6, PT, R20, -126, PT ;  /* 0xc2fc00001400780b */ /* 0x000fe20003fce000 */
[----:B------:R-:W-:Y:S01]  /*2970*/  @!P5 FMUL R42, R42, 0.5 ;  /* 0x3f0000002a2ad820 */ /* 0x000fe20000400000 */
[--C-:B----4-:R-:W-:Y:S01]  /*2980*/  FFMA R44, R68, UR6, -R74.reuse ;  /* 0x00000006442c7c23 */ /* 0x110fe2000800084a */
[--C-:B------:R-:W-:Y:S01]  /*2990*/  FFMA R68, R76, UR6, -R74.reuse ;  /* 0x000000064c447c23 */ /* 0x100fe2000800084a */
[----:B------:R-:W-:-:S02]  /*29a0*/  FFMA R61, R84, UR6, -R74 ;  /* 0x00000006543d7c23 */ /* 0x000fc4000800084a */
[----:B------:R-:W3:Y:S01]  /*29b0*/  MUFU.EX2 R17, R17 ;  /* 0x0000001100117308 */ /* 0x000ee20000000800 */
[----:B--2---:R-:W-:Y:S01]  /*29c0*/  @!P4 FMUL R37, R37, R37 ;  /* 0x000000252525c220 */ /* 0x004fe20000400000 */
[----:B------:R-:W-:Y:S01]  /*29d0*/  FSETP.GEU.AND P4, PT, R40, -126, PT ;  /* 0xc2fc00002800780b */ /* 0x000fe20003f8e000 */
[----:B------:R-:W-:Y:S01]  /*29e0*/  @!P2 FMUL R36, R36, 0.5 ;  /* 0x3f0000002424a820 */ /* 0x000fe20000400000 */
[----:B-----5:R-:W-:-:S03]  /*29f0*/  FFMA R41, R69, UR6, -R74 ;  /* 0x0000000645297c23 */ /* 0x020fc6000800084a */
[----:B------:R-:W-:Y:S02]  /*2a00*/  @!P6 FMUL R20, R20, 0.5 ;  /* 0x3f0000001414e820 */ /* 0x000fe40000400000 */
[----:B------:R-:W2:Y:S01]  /*2a10*/  MUFU.EX2 R36, R36 ;  /* 0x0000002400247308 */ /* 0x000ea20000000800 */
[----:B-1----:R-:W-:Y:S01]  /*2a20*/  @!P1 FMUL R47, R47, R47 ;  /* 0x0000002f2f2f9220 */ /* 0x002fe20000400000 */
[----:B------:R-:W-:Y:S02]  /*2a30*/  FSETP.GEU.AND P1, PT, R43, -126, PT ;  /* 0xc2fc00002b00780b */ /* 0x000fe40003f2e000 */
[----:B------:R-:W-:Y:S02]  /*2a40*/  FMNMX R18, R12, R15, !PT ;  /* 0x0000000f0c127209 */ /* 0x000fe40007800000 */
[----:B------:R-:W-:Y:S02]  /*2a50*/  @!P4 FMUL R40, R40, 0.5 ;  /* 0x3f0000002828c820 */ /* 0x000fe40000400000 */
[----:B------:R1:W4:Y:S01]  /*2a60*/  MUFU.EX2 R15, R42 ;  /* 0x0000002a000f7308 */ /* 0x0003220000000800 */
[----:B---3--:R-:W-:Y:S01]  /*2a70*/  @!P3 FMUL R17, R17, R17 ;  /* 0x000000111111b220 */ /* 0x008fe20000400000 */
[----:B------:R-:W-:Y:S01]  /*2a80*/  FSETP.GEU.AND P3, PT, R45, -126, PT ;  /* 0xc2fc00002d00780b */ /* 0x000fe20003f6e000 */
[----:B------:R-:W3:Y:S04]  /*2a90*/  SHFL.BFLY PT, R39, R18, 0x2, 0x1f ;  /* 0x0c401f0012277f89 */ /* 0x000ee800000e0000 */
[----:B------:R-:W-:Y:S01]  /*2aa0*/  @!P1 FMUL R43, R43, 0.5 ;  /* 0x3f0000002b2b9820 */ /* 0x000fe20000400000 */
[----:B------:R-:W5:Y:S01]  /*2ab0*/  MUFU.EX2 R20, R20 ;  /* 0x0000001400147308 */ /* 0x000f620000000800 */
[----:B--2---:R-:W-:Y:S01]  /*2ac0*/  @!P2 FMUL R36, R36, R36 ;  /* 0x000000242424a220 */ /* 0x004fe20000400000 */
[----:B------:R-:W-:Y:S01]  /*2ad0*/  FSETP.GEU.AND P2, PT, R48, -126, PT ;  /* 0xc2fc00003000780b */ /* 0x000fe20003f4e000 */
[----:B-1----:R-:W-:-:S04]  /*2ae0*/  FFMA R42, R62, UR6, -R74 ;  /* 0x000000063e2a7c23 */ /* 0x002fc8000800084a */
[----:B------:R-:W-:Y:S01]  /*2af0*/  @!P3 FMUL R45, R45, 0.5 ;  /* 0x3f0000002d2db820 */ /* 0x000fe20000400000 */
[----:B------:R-:W1:Y:S01]  /*2b00*/  MUFU.EX2 R57, R40 ;  /* 0x0000002800397308 */ /* 0x000e620000000800 */
[----:B----4-:R-:W-:Y:S01]  /*2b10*/  @!P5 FMUL R15, R15, R15 ;  /* 0x0000000f0f0fd220 */ /* 0x010fe20000400000 */
[----:B------:R-:W-:-:S05]  /*2b20*/  FSETP.GEU.AND P5, PT, R64, -126, PT ;  /* 0xc2fc00004000780b */ /* 0x000fca0003fae000 */
[----:B------:R-:W-:Y:S01]  /*2b30*/  @!P2 FMUL R48, R48, 0.5 ;  /* 0x3f0000003030a820 */ /* 0x000fe20000400000 */
[----:B------:R2:W4:Y:S01]  /*2b40*/  MUFU.EX2 R12, R43 ;  /* 0x0000002b000c7308 */ /* 0x0005220000000800 */
[----:B-----5:R-:W-:Y:S01]  /*2b50*/  @!P6 FMUL R20, R20, R20 ;  /* 0x000000141414e220 */ /* 0x020fe20000400000 */
[----:B------:R-:W-:Y:S02]  /*2b60*/  FSETP.GEU.AND P6, PT, R46, -126, PT ;  /* 0xc2fc00002e00780b */ /* 0x000fe40003fce000 */
[----:B---3--:R-:W-:Y:S01]  /*2b70*/  FMNMX R18, R18, R39, !PT ;  /* 0x0000002712127209 */ /* 0x008fe20007800000 */
[--C-:B------:R-:W-:Y:S01]  /*2b80*/  FFMA R39, R72, UR6, -R74.reuse ;  /* 0x0000000648277c23 */ /* 0x100fe2000800084a */
[--C-:B------:R-:W-:Y:S01]  /*2b90*/  FFMA R72, R81, UR6, -R74.reuse ;  /* 0x0000000651487c23 */ /* 0x100fe2000800084a */
[----:B------:R-:W-:Y:S01]  /*2ba0*/  @!P5 FMUL R64, R64, 0.5 ;  /* 0x3f0000004040d820 */ /* 0x000fe20000400000 */
[----:B------:R-:W3:Y:S01]  /*2bb0*/  MUFU.EX2 R45, R45 ;  /* 0x0000002d002d7308 */ /* 0x000ee20000000800 */
[----:B-1----:R-:W-:Y:S01]  /*2bc0*/  @!P4 FMUL R57, R57, R57 ;  /* 0x000000393939c220 */ /* 0x002fe20000400000 */
[----:B------:R-:W-:Y:S01]  /*2bd0*/  FSETP.NEU.AND P4, PT, R18, -INF , PT ;  /* 0xff8000001200780b */ /* 0x000fe20003f8d000 */
[----:B--2---:R-:W-:-:S03]  /*2be0*/  FFMA R43, R55, UR6, -R74 ;  /* 0x00000006372b7c23 */ /* 0x004fc6000800084a */
[----:B------:R-:W-:Y:S01]  /*2bf0*/  FSEL R96, R18, RZ, P4 ;  /* 0x000000ff12607208 */ /* 0x000fe20002000000 */
[----:B------:R-:W-:Y:S01]  /*2c00*/  @!P6 FMUL R46, R46, 0.5 ;  /* 0x3f0000002e2ee820 */ /* 0x000fe20000400000 */
[----:B------:R-:W1:Y:S01]  /*2c10*/  MUFU.EX2 R64, R64 ;  /* 0x0000004000407308 */ /* 0x000e620000000800 */
[----:B----4-:R-:W-:Y:S01]  /*2c20*/  @!P1 FMUL R12, R12, R12 ;  /* 0x0000000c0c0c9220 */ /* 0x010fe20000400000 */
[----:B------:R-:W-:Y:S01]  /*2c30*/  FSETP.GEU.AND P1, PT, R43, -126, PT ;  /* 0xc2fc00002b00780b */ /* 0x000fe20003f2e000 */
[----:B------:R-:W-:Y:S01]  /*2c40*/  FMUL R96, R96, UR6 ;  /* 0x0000000660607c20 */ /* 0x000fe20008400000 */
[----:B------:R-:W-:-:S03]  /*2c50*/  FSETP.GEU.AND P4, PT, R44, -126, PT ;  /* 0xc2fc00002c00780b */ /* 0x000fc60003f8e000 */
[--C-:B------:R-:W-:Y:S01]  /*2c60*/  FFMA R26, R26, UR6, -R96.reuse ;  /* 0x000000061a1a7c23 */ /* 0x100fe20008000860 */
[----:B------:R-:W2:Y:S01]  /*2c70*/  MUFU.EX2 R48, R48 ;  /* 0x0000003000307308 */ /* 0x000ea20000000800 */
[----:B---3--:R-:W-:Y:S01]  /*2c80*/  @!P3 FMUL R45, R45, R45 ;  /* 0x0000002d2d2db220 */ /* 0x008fe20000400000 */
[--C-:B------:R-:W-:Y:S01]  /*2c90*/  FFMA R27, R27, UR6, -R96.reuse ;  /* 0x000000061b1b7c23 */ /* 0x100fe20008000860 */
[--C-:B------:R-:W-:Y:S01]  /*2ca0*/  FFMA R97, R31, UR6, -R96.reuse ;  /* 0x000000061f617c23 */ /* 0x100fe20008000860 */
[----:B------:R-:W-:Y:S01]  /*2cb0*/  FSETP.GEU.AND P3, PT, R26, -126, PT ;  /* 0xc2fc00001a00780b */ /* 0x000fe20003f6e000 */
[--C-:B------:R-:W-:Y:S01]  /*2cc0*/  FFMA R98, R34, UR6, -R96.reuse ;  /* 0x0000000622627c23 */ /* 0x100fe20008000860 */
[--C-:B------:R-:W-:Y:S01]  /*2cd0*/  FFMA R30, R30, UR6, -R96.reuse ;  /* 0x000000061e1e7c23 */ /* 0x100fe20008000860 */
[----:B------:R-:W-:Y:S01]  /*2ce0*/  @!P1 FMUL R43, R43, 0.5 ;  /* 0x3f0000002b2b9820 */ /* 0x000fe20000400000 */
[----:B------:R-:W3:Y:S01]  /*2cf0*/  MUFU.EX2 R46, R46 ;  /* 0x0000002e002e7308 */ /* 0x000ee20000000800 */
[----:B-1----:R-:W-:Y:S01]  /*2d00*/  @!P5 FMUL R64, R64, R64 ;  /* 0x000000404040d220 */ /* 0x002fe20000400000 */
[----:B------:R-:W1:Y:S01]  /*2d10*/  SYNCS.PHASECHK.TRANS64.TRYWAIT P5, [R2+URZ+0xd808], R11 ;  /* 0x00d8080b020075a7 */ /* 0x000e6200080a017f */
[----:B------:R-:W-:Y:S01]  /*2d20*/  @!P4 FMUL R44, R44, 0.5 ;  /* 0x3f0000002c2cc820 */ /* 0x000fe20000400000 */
[--C-:B------:R-:W-:Y:S01]  /*2d30*/  FFMA R99, R19, UR6, -R96.reuse ;  /* 0x0000000613637c23 */ /* 0x100fe20008000860 */
[--C-:B------:R-:W-:Y:S01]  /*2d40*/  FFMA R55, R23, UR6, -R96.reuse ;  /* 0x0000000617377c23 */ /* 0x100fe20008000860 */
[--C-:B------:R-:W-:Y:S01]  /*2d50*/  FFMA R69, R29, UR6, -R96.reuse ;  /* 0x000000061d457c23 */ /* 0x100fe20008000860 */
[--C-:B------:R-:W-:Y:S01]  /*2d60*/  FFMA R112, R38, UR6, -R96.reuse ;  /* 0x0000000626707c23 */ /* 0x100fe20008000860 */
[----:B------:R-:W4:Y:S01]  /*2d70*/  MUFU.EX2 R43, R43 ;  /* 0x0000002b002b7308 */ /* 0x000f220000000800 */
[----:B--2---:R-:W-:Y:S01]  /*2d80*/  @!P2 FMUL R48, R48, R48 ;  /* 0x000000303030a220 */ /* 0x004fe20000400000 */
[----:B------:R-:W-:Y:S01]  /*2d90*/  FSETP.GEU.AND P2, PT, R41, -126, PT ;  /* 0xc2fc00002900780b */ /* 0x000fe20003f4e000 */
[----:B------:R-:W-:Y:S01]  /*2da0*/  @!P3 FMUL R26, R26, 0.5 ;  /* 0x3f0000001a1ab820 */ /* 0x000fe20000400000 */
[--C-:B------:R-:W-:Y:S01]  /*2db0*/  FFMA R60, R22, UR6, -R96.reuse ;  /* 0x00000006163c7c23 */ /* 0x100fe20008000860 */
[--C-:B------:R-:W-:Y:S01]  /*2dc0*/  FFMA R79, R28, UR6, -R96.reuse ;  /* 0x000000061c4f7c23 */ /* 0x100fe20008000860 */
[--C-:B------:R-:W-:Y:S01]  /*2dd0*/  FFMA R80, R51, UR6, -R96.reuse ;  /* 0x0000000633507c23 */ /* 0x100fe20008000860 */
[--C-:B------:R-:W-:Y:S01]  /*2de0*/  FFMA R82, R53, UR6, -R96.reuse ;  /* 0x0000000635527c23 */ /* 0x100fe20008000860 */
[----:B------:R-:W2:Y:S01]  /*2df0*/  MUFU.EX2 R44, R44 ;  /* 0x0000002c002c7308 */ /* 0x000ea20000000800 */
[----:B---3--:R-:W-:Y:S01]  /*2e00*/  @!P6 FMUL R46, R46, R46 ;  /* 0x0000002e2e2ee220 */ /* 0x008fe20000400000 */
[----:B------:R-:W-:Y:S01]  /*2e10*/  FSETP.GEU.AND P6, PT, R39, -126, PT ;  /* 0xc2fc00002700780b */ /* 0x000fe20003fce000 */
[--C-:B------:R-:W-:Y:S01]  /*2e20*/  FFMA R75, R66, UR6, -R96.reuse ;  /* 0x00000006424b7c23 */ /* 0x100fe20008000860 */
[--C-:B------:R-:W-:Y:S01]  /*2e30*/  FFMA R76, R67, UR6, -R96.reuse ;  /* 0x00000006434c7c23 */ /* 0x100fe20008000860 */
[--C-:B------:R-:W-:Y:S01]  /*2e40*/  FFMA R62, R24, UR6, -R96.reuse ;  /* 0x00000006183e7c23 */ /* 0x100fe20008000860 */
[--C-:B------:R-:W-:Y:S01]  /*2e50*/  FFMA R84, R25, UR6, -R96.reuse ;  /* 0x0000000619547c23 */ /* 0x100fe20008000860 */
[----:B------:R-:W-:Y:S01]  /*2e60*/  @!P2 FMUL R41, R41, 0.5 ;  /* 0x3f0000002929a820 */ /* 0x000fe20000400000 */
[----:B------:R-:W3:Y:S01]  /*2e70*/  MUFU.EX2 R40, R26 ;  /* 0x0000001a00287308 */ /* 0x000ee20000000800 */
[----:B----4-:R-:W-:Y:S01]  /*2e80*/  @!P1 FMUL R43, R43, R43 ;  /* 0x0000002b2b2b9220 */ /* 0x010fe20000400000 */
[----:B------:R-:W-:Y:S01]  /*2e90*/  FSETP.GEU.AND P1, PT, R27, -126, PT ;  /* 0xc2fc00001b00780b */ /* 0x000fe20003f2e000 */
[--C-:B------:R-:W-:Y:S01]  /*2ea0*/  FFMA R83, R32, UR6, -R96.reuse ;  /* 0x0000000620537c23 */ /* 0x100fe20008000860 */
[--C-:B------:R-:W-:Y:S01]  /*2eb0*/  FFMA R81, R88, UR6, -R96.reuse ;  /* 0x0000000658517c23 */ /* 0x100fe20008000860 */
[--C-:B------:R-:W-:Y:S01]  /*2ec0*/  FFMA R78, R89, UR6, -R96.reuse ;  /* 0x00000006594e7c23 */ /* 0x100fe20008000860 */
[--C-:B------:R-:W-:Y:S01]  /*2ed0*/  FFMA R65, R65, UR6, -R96.reuse ;  /* 0x0000000641417c23 */ /* 0x100fe20008000860 */
[----:B------:R-:W-:Y:S01]  /*2ee0*/  @!P6 FMUL R39, R39, 0.5 ;  /* 0x3f0000002727e820 */ /* 0x000fe20000400000 */
[----:B------:R-:W4:Y:S01]  /*2ef0*/  MUFU.EX2 R41, R41 ;  /* 0x0000002900297308 */ /* 0x000f220000000800 */
[----:B--2---:R-:W-:Y:S01]  /*2f00*/  @!P4 FMUL R44, R44, R44 ;  /* 0x0000002c2c2cc220 */ /* 0x004fe20000400000 */
[----:B------:R-:W-:Y:S01]  /*2f10*/  FSETP.GEU.AND P4, PT, R97, -126, PT ;  /* 0xc2fc00006100780b */ /* 0x000fe20003f8e000 */
[--C-:B------:R-:W-:Y:S01]  /*2f20*/  FFMA R66, R91, UR6, -R96.reuse ;  /* 0x000000065b427c23 */ /* 0x100fe20008000860 */
[--C-:B------:R-:W-:Y:S01]  /*2f30*/  FFMA R67, R92, UR6, -R96.reuse ;  /* 0x000000065c437c23 */ /* 0x100fe20008000860 */
[--C-:B------:R-:W-:Y:S01]  /*2f40*/  FFMA R51, R85, UR6, -R96.reuse ;  /* 0x0000000655337c23 */ /* 0x100fe20008000860 */
[--C-:B------:R-:W-:Y:S01]  /*2f50*/  FFMA R53, R93, UR6, -R96.reuse ;  /* 0x000000065d357c23 */ /* 0x100fe20008000860 */
[----:B------:R-:W-:Y:S01]  /*2f60*/  @!P1 FMUL R27, R27, 0.5 ;  /* 0x3f0000001b1b9820 */ /* 0x000fe20000400000 */
[----:B------:R-:W2:Y:S01]  /*2f70*/  MUFU.EX2 R39, R39 ;  /* 0x0000002700277308 */ /* 0x000ea20000000800 */
[----:B---3--:R-:W-:Y:S01]  /*2f80*/  @!P3 FMUL R40, R40, R40 ;  /* 0x000000282828b220 */ /* 0x008fe20000400000 */
[----:B------:R-:W-:Y:S01]  /*2f90*/  FSETP.GEU.AND P3, PT, R98, -126, PT ;  /* 0xc2fc00006200780b */ /* 0x000fe20003f6e000 */
[--C-:B------:R-:W-:Y:S01]  /*2fa0*/  FFMA R34, R94, UR6, -R96.reuse ;  /* 0x000000065e227c23 */ /* 0x100fe20008000860 */
[----:B-1----:R-:W-:Y:S01]  /*2fb0*/  P2R R74, PR, RZ, 0x20 ;  /* 0x00000020ff4a7803 */ /* 0x002fe20000000000 */
[--C-:B------:R-:W-:Y:S01]  /*2fc0*/  FFMA R31, R95, UR6, -R96.reuse ;  /* 0x000000065f1f7c23 */ /* 0x100fe20008000860 */
[----:B------:R-:W-:Y:S01]  /*2fd0*/  FSETP.GEU.AND P5, PT, R73, -126, PT ;  /* 0xc2fc00004900780b */ /* 0x000fe20003fae000 */
[----:B------:R-:W-:Y:S01]  /*2fe0*/  @!P4 FMUL R97, R97, 0.5 ;  /* 0x3f0000006161c820 */ /* 0x000fe20000400000 */
[----:B------:R-:W1:Y:S01]  /*2ff0*/  MUFU.EX2 R19, R27 ;  /* 0x0000001b00137308 */ /* 0x000e620000000800 */
[----:B----4-:R-:W-:Y:S01]  /*3000*/  @!P2 FMUL R41, R41, R41 ;  /* 0x000000292929a220 */ /* 0x010fe20000400000 */
[----:B------:R-:W-:Y:S01]  /*3010*/  FSETP.GEU.AND P2, PT, R30, -126, PT ;  /* 0xc2fc00001e00780b */ /* 0x000fe20003f4e000 */
[----:B------:R-:W-:Y:S01]  /*3020*/  FFMA R28, R86, UR6, -R96 ;  /* 0x00000006561c7c23 */ /* 0x000fe20008000860 */
[----:B------:R-:W-:-:S03]  /*3030*/  P2R R100, PR, RZ, 0x20 ;  /* 0x00000020ff647803 */ /* 0x000fc60000000000 */
[----:B------:R-:W-:Y:S01]  /*3040*/  @!P3 FMUL R98, R98, 0.5 ;  /* 0x3f0000006262b820 */ /* 0x000fe20000400000 */
[----:B------:R-:W3:Y:S01]  /*3050*/  MUFU.EX2 R23, R97 ;  /* 0x0000006100177308 */ /* 0x000ee20000000800 */
[----:B--2---:R-:W-:Y:S01]  /*3060*/  @!P6 FMUL R39, R39, R39 ;  /* 0x000000272727e220 */ /* 0x004fe20000400000 */
[----:B------:R-:W-:Y:S01]  /*3070*/  ISETP.NE.AND P6, PT, R74, RZ, PT ;  /* 0x000000ff4a00720c */ /* 0x000fe20003fc5270 */
[----:B------:R-:W-:Y:S01]  /*3080*/  @!P5 FMUL R73, R73, 0.5 ;  /* 0x3f0000004949d820 */ /* 0x000fe20000400000 */
[--C-:B------:R-:W-:Y:S01]  /*3090*/  FFMA R74, R63, UR6, -R96.reuse ;  /* 0x000000063f4a7c23 */ /* 0x100fe20008000860 */
[----:B------:R-:W-:Y:S01]  /*30a0*/  FFMA R63, R70, UR6, -R96 ;  /* 0x00000006463f7c23 */ /* 0x000fe20008000860 */
[----:B------:R-:W-:Y:S01]  /*30b0*/  FSETP.GEU.AND P5, PT, R112, -126, PT ;  /* 0xc2fc00007000780b */ /* 0x000fe20003fae000 */
[----:B------:R-:W-:Y:S01]  /*30c0*/  @!P2 FMUL R30, R30, 0.5 ;  /* 0x3f0000001e1ea820 */ /* 0x000fe20000400000 */
[----:B------:R-:W2:Y:S01]  /*30d0*/  MUFU.EX2 R29, R98 ;  /* 0x00000062001d7308 */ /* 0x000ea20000000800 */
[----:B-1----:R-:W-:Y:S01]  /*30e0*/  @!P1 FMUL R19, R19, R19 ;  /* 0x0000001313139220 */ /* 0x002fe20000400000 */
[----:B------:R-:W-:-:S06]  /*30f0*/  FSETP.GEU.AND P1, PT, R99, -126, PT ;  /* 0xc2fc00006300780b */ /* 0x000fcc0003f2e000 */
[----:B------:R1:W4:Y:S08]  /*3100*/  MUFU.EX2 R38, R73 ;  /* 0x0000004900267308 */ /* 0x0003300000000800 */
[----:B------:R5:W2:Y:S01]  /*3110*/  MUFU.EX2 R22, R30 ;  /* 0x0000001e00167308 */ /* 0x000aa20000000800 */
[--C-:B-1----:R-:W-:Y:S01]  /*3120*/  FFMA R73, R90, UR6, -R96.reuse ;  /* 0x000000065a497c23 */ /* 0x102fe20008000860 */
[----:B-----5:R-:W-:Y:S01]  /*3130*/  FFMA R30, R87, UR6, -R96 ;  /* 0x00000006571e7c23 */ /* 0x020fe20008000860 */
[----:B---34-:R-:W-:Y:S06]  /*3140*/  @!P6 BRA `(.L_x_23) ;  /* 0x0000009c0098e947 */ /* 0x018fec0003800000 */
.L_x_81:
[----:B--2---:R-:W-:Y:S01]  /*3150*/  @!P2 FMUL R22, R22, R22 ;  /* 0x000000161616a220 */ /* 0x004fe20000400000 */
[----:B------:R-:W-:Y:S01]  /*3160*/  @!P4 FMUL R23, R23, R23 ;  /* 0x000000171717c220 */ /* 0x000fe20000400000 */
[----:B------:R-:W-:Y:S01]  /*3170*/  F2FP.F16.F32.PACK_AB R24, R33, R58 ;  /* 0x0000003a2118723e */ /* 0x000fe200000000ff */
[----:B------:R-:W-:Y:S01]  /*3180*/  UIADD3 UR6, UR23, 0x300, URZ ;  /* 0x0000030017067890 */ /* 0x000fe2000fffe03f */
[----:B------:R-:W-:Y:S01]  /*3190*/  F2FP.F16.F32.PACK_AB R26, R56, R35 ;  /* 0x00000023381a723e */ /* 0x000fe200000000ff */
[----:B------:R-:W-:Y:S01]  /*31a0*/  UMOV UR7, 0xc0000010 ;  /* 0xc000001000077882 */ /* 0x000fe20000000000 */
[----:B------:R-:W-:Y:S01]  /*31b0*/  F2FP.F16.F32.PACK_AB R25, R19, R40 ;  /* 0x000000281319723e */ /* 0x000fe200000000ff */
[----:B------:R-:W-:Y:S01]  /*31c0*/  @!P1 FMUL R99, R99, 0.5 ;  /* 0x3f00000063639820 */ /* 0x000fe20000400000 */
[----:B------:R-:W-:Y:S01]  /*31d0*/  F2FP.F16.F32.PACK_AB R27, R23, R22 ;  /* 0x00000016171b723e */ /* 0x000fe200000000ff */
[----:B------:R-:W-:Y:S01]  /*31e0*/  UIADD3 UR8, UR23, 0x400, URZ ;  /* 0x0000040017087890 */ /* 0x000fe2000fffe03f */
[----:B------:R-:W-:Y:S01]  /*31f0*/  ISETP.NE.AND P6, PT, R100, RZ, PT ;  /* 0x000000ff6400720c */ /* 0x000fe20003fc5270 */
[----:B------:R-:W2:Y:S01]  /*3200*/  MUFU.EX2 R32, R99 ;  /* 0x0000006300207308 */ /* 0x000ea20000000800 */
[----:B------:R-:W-:Y:S01]  /*3210*/  WARPGROUP.ARRIVE ;  /* 0x00000000000079c5 */ /* 0x000fe20000000000 */
[----:B------:R-:W-:Y:S01]  /*3220*/  UIADD3 UR10, UR23, 0x500, URZ ;  /* 0x00000500170a7890 */ /* 0x000fe2000fffe03f */
[----:B------:R-:W-:Y:S01]  /*3230*/  FSETP.GEU.AND P2, PT, R60, -126, PT ;  /* 0xc2fc00003c00780b */ /* 0x000fe20003f4e000 */
[----:B------:R-:W-:Y:S01]  /*3240*/  UMOV UR11, 0xc0000010 ;  /* 0xc0000010000b7882 */ /* 0x000fe20000000000 */
[----:B------:R-:W-:Y:S01]  /*3250*/  @!P5 FMUL R112, R112, 0.5 ;  /* 0x3f0000007070d820 */ /* 0x000fe20000400000 */
[----:B------:R-:W-:Y:S01]  /*3260*/  @!P3 FMUL R29, R29, R29 ;  /* 0x0000001d1d1db220 */ /* 0x000fe20000400000 */
[----:B------:R-:W-:Y:S01]  /*3270*/  HGMMA.64x16x16.F32 R104, R24, gdesc[UR4].tnspB, RZ, !UPT, gsb0 ;  /* 0x4020000418687df0 */ /* 0x000fe2000c0008ff */
[----:B------:R-:W-:Y:S01]  /*3280*/  UMOV UR6, UR8 ;  /* 0x0000000800067c82 */ /* 0x000fe20008000000 */
[----:B------:R-:W-:Y:S01]  /*3290*/  UMOV UR7, 0xc0000010 ;  /* 0xc000001000077882 */ /* 0x000fe20000000000 */
[----:B-1----:R-:W1:Y:S01]  /*32a0*/  MUFU.EX2 R11, R112 ;  /* 0x00000070000b7308 */ /* 0x002e620000000800 */
[----:B------:R-:W-:Y:S01]  /*32b0*/  UIADD3 UR8, UR23, 0x420, URZ ;  /* 0x0000042017087890 */ /* 0x000fe2000fffe03f */
[----:B------:R-:W-:Y:S01]  /*32c0*/  FSETP.GEU.AND P3, PT, R55, -126, PT ;  /* 0xc2fc00003700780b */ /* 0x000fe20003f6e000 */
[----:B------:R-:W-:Y:S01]  /*32d0*/  @!P6 FMUL R38, R38, R38 ;  /* 0x000000262626e220 */ /* 0x000fe20000400000 */
[----:B------:R-:W-:Y:S01]  /*32e0*/  FSETP.GEU.AND P4, PT, R68, -126, PT ;  /* 0xc2fc00004400780b */ /* 0x000fe20003f8e000 */
[----:B------:R-:W-:Y:S01]  /*32f0*/  FADD R33, R33, R48 ;  /* 0x0000003021217221 */ /* 0x000fe20000000000 */
[----:B------:R-:W-:Y:S01]  /*3300*/  @!P2 FMUL R60, R60, 0.5 ;  /* 0x3f0000003c3ca820 */ /* 0x000fe20000400000 */
[----:B--2---:R-:W-:Y:S01]  /*3310*/  @!P1 FMUL R32, R32, R32 ;  /* 0x0000002020209220 */ /* 0x004fe20000400000 */
[----:B------:R-:W-:Y:S01]  /*3320*/  FSETP.GEU.AND P1, PT, R62, -126, PT ;  /* 0xc2fc00003e00780b */ /* 0x000fe20003f2e000 */
[----:B------:R-:W-:Y:S01]  /*3330*/  FADD R35, R35, R46 ;  /* 0x0000002e23237221 */ /* 0x000fe20000000000 */
[----:B------:R-:W-:Y:S01]  /*3340*/  FSETP.GEU.AND P6, PT, R71, -126, PT ;  /* 0xc2fc00004700780b */ /* 0x000fe20003fce000 */
[----:B------:R-:W-:Y:S01]  /*3350*/  ULDC UR14, c[0x0][0x604] ;  /* 0x00018100000e7ab9 */ /* 0x000fe20000000800 */
[----:B------:R-:W2:Y:S01]  /*3360*/  MUFU.EX2 R60, R60 ;  /* 0x0000003c003c7308 */ /* 0x000ea20000000800 */
[----:B------:R-:W-:Y:S01]  /*3370*/  ULDC UR15, c[0x0][0x28c] ;  /* 0x0000a300000f7ab9 */ /* 0x000fe20000000800 */
[----:B------:R-:W-:-:S02]  /*3380*/  VIADD R10, R10, 0x80 ;  /* 0x000000800a0a7836 */ /* 0x000fc40000000000 */
[----:B------:R-:W-:Y:S01]  /*3390*/  @!P3 FMUL R55, R55, 0.5 ;  /* 0x3f0000003737b820 */ /* 0x000fe20000400000 */
[----:B------:R-:W-:Y:S01]  /*33a0*/  LEA.HI.SX32 R21, R21, 0xffffffff, 0x19 ;  /* 0xffffffff15157811 */ /* 0x000fe200078fcaff */
[----:B-1----:R-:W-:Y:S01]  /*33b0*/  @!P5 FMUL R11, R11, R11 ;  /* 0x0000000b0b0bd220 */ /* 0x002fe20000400000 */
[----:B------:R-:W-:Y:S01]  /*33c0*/  FSETP.GEU.AND P5, PT, R84, -126, PT ;  /* 0xc2fc00005400780b */ /* 0x000fe20003fae000 */
[----:B------:R-:W-:Y:S01]  /*33d0*/  @!P4 FMUL R68, R68, 0.5 ;  /* 0x3f0000004444c820 */ /* 0x000fe20000400000 */
[----:B------:R-:W-:Y:S01]  /*33e0*/  @!P1 FMUL R62, R62, 0.5 ;  /* 0x3f0000003e3e9820 */ /* 0x000fe20000400000 */
[----:B------:R-:W1:Y:S01]  /*33f0*/  MUFU.EX2 R55, R55 ;  /* 0x0000003700377308 */ /* 0x000e620000000800 */
[----:B------:R-:W-:Y:S01]  /*3400*/  @!P6 FMUL R71, R71, 0.5 ;  /* 0x3f0000004747e820 */ /* 0x000fe20000400000 */
[----:B--2---:R-:W-:Y:S01]  /*3410*/  @!P2 FMUL R60, R60, R60 ;  /* 0x0000003c3c3ca220 */ /* 0x004fe20000400000 */
[----:B------:R-:W-:-:S07]  /*3420*/  FSETP.GEU.AND P2, PT, R79, -126, PT ;  /* 0xc2fc00004f00780b */ /* 0x000fce0003f4e000 */
[----:B------:R-:W-:Y:S01]  /*3430*/  @!P5 FMUL R84, R84, 0.5 ;  /* 0x3f0000005454d820 */ /* 0x000fe20000400000 */
[----:B------:R-:W2:Y:S01]  /*3440*/  MUFU.EX2 R62, R62 ;  /* 0x0000003e003e7308 */ /* 0x000ea20000000800 */
[----:B------:R-:W-:Y:S02]  /*3450*/  WARPGROUP.DEPBAR.LE gsb0, 0x0 ;  /* 0x00008000000079c5 */ /* 0x000fe40000010000 */
[----:B------:R-:W-:-:S05]  /*3460*/  WARPGROUP.ARRIVE ;  /* 0x00000000000079c5 */ /* 0x000fca0000000000 */
[----:B------:R-:W3:Y:S01]  /*3470*/  MUFU.EX2 R70, R84 ;  /* 0x0000005400467308 */ /* 0x000ee20000000800 */
[----:B------:R-:W-:Y:S01]  /*3480*/  @!P2 FMUL R79, R79, 0.5 ;  /* 0x3f0000004f4fa820 */ /* 0x000fe20000400000 */
[----:B-1----:R-:W-:Y:S01]  /*3490*/  @!P3 FMUL R55, R55, R55 ;  /* 0x000000373737b220 */ /* 0x002fe20000400000 */
[----:B------:R-:W-:Y:S01]  /*34a0*/  FSETP.GEU.AND P3, PT, R80, -126, PT ;  /* 0xc2fc00005000780b */ /* 0x000fe20003f6e000 */
[----:B------:R-:W-:Y:S01]  /*34b0*/  HGMMA.64x16x16.F32 R96, R24, gdesc[UR4].tnspB, RZ, !UPT, gsb0 ;  /* 0x4020000418607df0 */ /* 0x000fe2000c0008ff */
[----:B------:R-:W-:Y:S01]  /*34c0*/  UIADD3 UR6, UR23, 0x320, URZ ;  /* 0x0000032017067890 */ /* 0x000fe2000fffe03f */
[----:B--2---:R-:W-:Y:S01]  /*34d0*/  @!P1 FMUL R62, R62, R62 ;  /* 0x0000003e3e3e9220 */ /* 0x004fe20000400000 */
[----:B------:R-:W-:Y:S01]  /*34e0*/  UMOV UR7, 0xc0000010 ;  /* 0xc000001000077882 */ /* 0x000fe20000000000 */
[----:B------:R-:W1:Y:S01]  /*34f0*/  MUFU.EX2 R79, R79 ;  /* 0x0000004f004f7308 */ /* 0x000e620000000800 */
[----:B------:R-:W-:-:S07]  /*3500*/  FSETP.GEU.AND P1, PT, R83, -126, PT ;  /* 0xc2fc00005300780b */ /* 0x000fce0003f2e000 */
[----:B------:R-:W-:Y:S01]  /*3510*/  @!P3 FMUL R80, R80, 0.5 ;  /* 0x3f0000005050b820 */ /* 0x000fe20000400000 */
[----:B---3--:R-:W-:Y:S01]  /*3520*/  @!P5 FMUL R70, R70, R70 ;  /* 0x000000464646d220 */ /* 0x008fe20000400000 */
[----:B------:R-:W2:Y:S01]  /*3530*/  MUFU.EX2 R68, R68 ;  /* 0x0000004400447308 */ /* 0x000ea20000000800 */
[----:B------:R-:W-:-:S03]  /*3540*/  FSETP.GEU.AND P5, PT, R82, -126, PT ;  /* 0xc2fc00005200780b */ /* 0x000fc60003fae000 */
[----:B------:R-:W-:Y:S01]  /*3550*/  @!P1 FMUL R83, R83, 0.5 ;  /* 0x3f00000053539820 */ /* 0x000fe20000400000 */
[----:B-1----:R-:W-:-:S03]  /*3560*/  @!P2 FMUL R79, R79, R79 ;  /* 0x0000004f4f4fa220 */ /* 0x002fc60000400000 */
[----:B------:R-:W1:Y:S01]  /*3570*/  MUFU.EX2 R80, R80 ;  /* 0x0000005000507308 */ /* 0x000e620000000800 */
[----:B------:R-:W-:-:S05]  /*3580*/  FSETP.GEU.AND P2, PT, R77, -126, PT ;  /* 0xc2fc00004d00780b */ /* 0x000fca0003f4e000 */
[----:B------:R-:W-:Y:S01]  /*3590*/  @!P5 FMUL R82, R82, 0.5 ;  /* 0x3f0000005252d820 */ /* 0x000fe20000400000 */
[----:B--2---:R-:W-:Y:S01]  /*35a0*/  @!P4 FMUL R68, R68, R68 ;  /* 0x000000444444c220 */ /* 0x004fe20000400000 */
[----:B------:R-:W-:Y:S01]  /*35b0*/  FSETP.GEU.AND P4, PT, R69, -126, PT ;  /* 0xc2fc00004500780b */ /* 0x000fe20003f8e000 */
[----:B------:R-:W2:Y:S05]  /*35c0*/  MUFU.EX2 R83, R83 ;  /* 0x0000005300537308 */ /* 0x000eaa0000000800 */
[----:B------:R-:W-:Y:S01]  /*35d0*/  @!P2 FMUL R77, R77, 0.5 ;  /* 0x3f0000004d4da820 */ /* 0x000fe20000400000 */
[----:B-1----:R-:W-:Y:S02]  /*35e0*/  @!P3 FMUL R80, R80, R80 ;  /* 0x000000505050b220 */ /* 0x002fe40000400000 */
[----:B------:R-:W1:Y:S01]  /*35f0*/  MUFU.EX2 R82, R82 ;  /* 0x0000005200527308 */ /* 0x000e620000000800 */
[----:B------:R-:W-:Y:S01]  /*3600*/  FSETP.GEU.AND P3, PT, R72, -126, PT ;  /* 0xc2fc00004800780b */ /* 0x000fe20003f6e000 */
[----:B------:R-:W-:-:S02]  /*3610*/  WARPGROUP.DEPBAR.LE gsb0, 0x0 ;  /* 0x00008000000079c5 */ /* 0x000fc40000010000 */
[----:B------:R-:W-:Y:S01]  /*3620*/  WARPGROUP.ARRIVE ;  /* 0x00000000000079c5 */ /* 0x000fe20000000000 */
[----:B------:R-:W-:-:S03]  /*3630*/  @!P4 FMUL R69, R69, 0.5 ;  /* 0x3f0000004545c820 */ /* 0x000fc60000400000 */
[----:B------:R-:W3:Y:S01]  /*3640*/  MUFU.EX2 R71, R71 ;  /* 0x0000004700477308 */ /* 0x000ee20000000800 */
[----:B--2---:R-:W-:Y:S01]  /*3650*/  @!P1 FMUL R83, R83, R83 ;  /* 0x0000005353539220 */ /* 0x004fe20000400000 */
[----:B------:R-:W-:Y:S01]  /*3660*/  HGMMA.64x16x16.F32 R88, R24, gdesc[UR8].tnspB, RZ, !UPT, gsb0 ;  /* 0x4020000818587df0 */ /* 0x000fe2000c0008ff */
[----:B------:R-:W-:Y:S01]  /*3670*/  UIADD3 UR10, UR23, 0x520, URZ ;  /* 0x00000520170a7890 */ /* 0x000fe2000fffe03f */
[----:B------:R-:W-:Y:S01]  /*3680*/  FSETP.GEU.AND P1, PT, R73, -126, PT ;  /* 0xc2fc00004900780b */ /* 0x000fe20003f2e000 */
[----:B------:R-:W-:Y:S01]  /*3690*/  UMOV UR11, 0xc0000010 ;  /* 0xc0000010000b7882 */ /* 0x000fe20000000000 */
[----:B------:R-:W-:Y:S02]  /*36a0*/  @!P3 FMUL R72, R72, 0.5 ;  /* 0x3f0000004848b820 */ /* 0x000fe40000400000 */
[----:B------:R-:W2:Y:S01]  /*36b0*/  MUFU.EX2 R69, R69 ;  /* 0x0000004500457308 */ /* 0x000ea20000000800 */
[----:B-1----:R-:W-:Y:S01]  /*36c0*/  @!P5 FMUL R82, R82, R82 ;  /* 0x000000525252d220 */ /* 0x002fe20000400000 */
[----:B------:R-:W-:-:S06]  /*36d0*/  FSETP.GEU.AND P5, PT, R74, -126, PT ;  /* 0xc2fc00004a00780b */ /* 0x000fcc0003fae000 */
[----:B------:R-:W1:Y:S01]  /*36e0*/  MUFU.EX2 R77, R77 ;  /* 0x0000004d004d7308 */ /* 0x000e620000000800 */
[----:B---3--:R-:W-:Y:S01]  /*36f0*/  @!P6 FMUL R71, R71, R71 ;  /* 0x000000474747e220 */ /* 0x008fe20000400000 */
[----:B------:R-:W-:Y:S01]  /*3700*/  FSETP.GEU.AND P6, PT, R81, -126, PT ;  /* 0xc2fc00005100780b */ /* 0x000fe20003fce000 */
[----:B------:R-:W-:-:S04]  /*3710*/  @!P1 FMUL R73, R73, 0.5 ;  /* 0x3f00000049499820 */ /* 0x000fc80000400000 */
[----:B------:R-:W-:Y:S01]  /*3720*/  @!P5 FMUL R74, R74, 0.5 ;  /* 0x3f0000004a4ad820 */ /* 0x000fe20000400000 */
[----:B------:R-:W3:Y:S01]  /*3730*/  MUFU.EX2 R72, R72 ;  /* 0x0000004800487308 */ /* 0x000ee20000000800 */
[----:B--2---:R-:W-:Y:S01]  /*3740*/  @!P4 FMUL R69, R69, R69 ;  /* 0x000000454545c220 */ /* 0x004fe20000400000 */
[----:B------:R-:W-:-:S05]  /*3750*/  FSETP.GEU.AND P4, PT, R78, -126, PT ;  /* 0xc2fc00004e00780b */ /* 0x000fca0003f8e000 */
[----:B------:R-:W-:Y:S01]  /*3760*/  @!P6 FMUL R81, R81, 0.5 ;  /* 0x3f0000005151e820 */ /* 0x000fe20000400000 */
[----:B------:R-:W2:Y:S01]  /*3770*/  MUFU.EX2 R73, R73 ;  /* 0x0000004900497308 */ /* 0x000ea20000000800 */
[----:B-1----:R-:W-:Y:S01]  /*3780*/  @!P2 FMUL R77, R77, R77 ;  /* 0x0000004d4d4da220 */ /* 0x002fe20000400000 */
[----:B------:R-:W-:-:S05]  /*3790*/  FSETP.GEU.AND P2, PT, R75, -126, PT ;  /* 0xc2fc00004b00780b */ /* 0x000fca0003f4e000 */
[----:B------:R-:W-:Y:S01]  /*37a0*/  @!P4 FMUL R78, R78, 0.5 ;  /* 0x3f0000004e4ec820 */ /* 0x000fe20000400000 */
[----:B------:R-:W1:Y:S01]  /*37b0*/  MUFU.EX2 R81, R81 ;  /* 0x0000005100517308 */ /* 0x000e620000000800 */
[----:B---3--:R-:W-:Y:S01]  /*37c0*/  @!P3 FMUL R72, R72, R72 ;  /* 0x000000484848b220 */ /* 0x008fe20000400000 */
[----:B------:R-:W-:Y:S01]  /*37d0*/  FSETP.GEU.AND P3, PT, R66, -126, PT ;  /* 0xc2fc00004200780b */ /* 0x000fe20003f6e000 */
[----:B------:R-:W-:Y:S02]  /*37e0*/  WARPGROUP.DEPBAR.LE gsb0, 0x0 ;  /* 0x00008000000079c5 */ /* 0x000fe40000010000 */
[----:B------:R-:W-:Y:S02]  /*37f0*/  F2FP.F16.F32.PACK_AB R24, R54, R59 ;  /* 0x0000003b3618723e */ /* 0x000fe400000000ff */
[----:B------:R-:W-:Y:S01]  /*3800*/  @!P2 FMUL R75, R75, 0.5 ;  /* 0x3f0000004b4ba820 */ /* 0x000fe20000400000 */
[----:B------:R-:W-:Y:S01]  /*3810*/  F2FP.F16.F32.PACK_AB R26, R52, R49 ;  /* 0x00000031341a723e */ /* 0x000fe200000000ff */
[----:B------:R-:W3:Y:S01]  /*3820*/  MUFU.EX2 R78, R78 ;  /* 0x0000004e004e7308 */ /* 0x000ee20000000800 */
[----:B------:R-:W-:Y:S01]  /*3830*/  F2FP.F16.F32.PACK_AB R25, R32, R29 ;  /* 0x0000001d2019723e */ /* 0x000fe200000000ff */
[----:B--2---:R-:W-:Y:S01]  /*3840*/  @!P1 FMUL R73, R73, R73 ;  /* 0x0000004949499220 */ /* 0x004fe20000400000 */
[----:B------:R-:W-:Y:S01]  /*3850*/  F2FP.F16.F32.PACK_AB R27, R60, R11 ;  /* 0x0000000b3c1b723e */ /* 0x000fe200000000ff */
[----:B------:R-:W-:Y:S01]  /*3860*/  FADD R59, R59, R64 ;  /* 0x000000403b3b7221 */ /* 0x000fe20000000000 */
[----:B------:R-:W-:Y:S01]  /*3870*/  FSETP.GEU.AND P1, PT, R63, -126, PT ;  /* 0xc2fc00003f00780b */ /* 0x000fe20003f2e000 */
[----:B------:R-:W-:Y:S01]  /*3880*/  @!P3 FMUL R66, R66, 0.5 ;  /* 0x3f0000004242b820 */ /* 0x000fe20000400000 */
[----:B------:R-:W-:Y:S01]  /*3890*/  WARPGROUP.ARRIVE ;  /* 0x00000000000079c5 */ /* 0x000fe20000000000 */
[----:B------:R-:W2:Y:S01]  /*38a0*/  MUFU.EX2 R74, R74 ;  /* 0x0000004a004a7308 */ /* 0x000ea20000000800 */
[----:B-1----:R-:W-:Y:S01]  /*38b0*/  @!P6 FMUL R81, R81, R81 ;  /* 0x000000515151e220 */ /* 0x002fe20000400000 */
[----:B------:R-:W-:-:S03]  /*38c0*/  FSETP.GEU.AND P6, PT, R76, -126, PT ;  /* 0xc2fc00004c00780b */ /* 0x000fc60003fce000 */
[----:B------:R-:W-:Y:S01]  /*38d0*/  HGMMA.64x16x16.F32 R104, R24, gdesc[UR4].tnspB, R104, gsb0 ;  /* 0x4020000418687df0 */ /* 0x000fe20008000868 */
[----:B------:R-:W-:Y:S01]  /*38e0*/  UMOV UR6, UR8 ;  /* 0x0000000800067c82 */ /* 0x000fe20008000000 */
[----:B------:R-:W-:Y:S01]  /*38f0*/  UMOV UR7, 0xc0000010 ;  /* 0xc000001000077882 */ /* 0x000fe20000000000 */
[----:B------:R-:W-:Y:S01]  /*3900*/  UIADD3 UR8, UR23, 0x440, URZ ;  /* 0x0000044017087890 */ /* 0x000fe2000fffe03f */
[----:B---3--:R-:W-:Y:S01]  /*3910*/  @!P4 FMUL R78, R78, R78 ;  /* 0x0000004e4e4ec220 */ /* 0x008fe20000400000 */
[----:B------:R-:W-:Y:S01]  /*3920*/  @!P1 FMUL R63, R63, 0.5 ;  /* 0x3f0000003f3f9820 */ /* 0x000fe20000400000 */
[----:B------:R-:W1:Y:S01]  /*3930*/  MUFU.EX2 R84, R75 ;  /* 0x0000004b00547308 */ /* 0x000e620000000800 */
[----:B------:R-:W-:Y:S01]  /*3940*/  FSETP.GEU.AND P4, PT, R61, -126, PT ;  /* 0xc2fc00003d00780b */ /* 0x000fe20003f8e000 */
[----:B------:R-:W-:Y:S01]  /*3950*/  FADD R40, R40, R81 ;  /* 0x0000005128287221 */ /* 0x000fe20000000000 */
[----:B------:R-:W-:Y:S01]  /*3960*/  FADD R19, R19, R78 ;  /* 0x0000004e13137221 */ /* 0x000fe20000000000 */
[----:B------:R-:W-:Y:S01]  /*3970*/  @!P6 FMUL R76, R76, 0.5 ;  /* 0x3f0000004c4ce820 */ /* 0x000fe20000400000 */
[----:B--2---:R-:W-:Y:S01]  /*3980*/  @!P5 FMUL R74, R74, R74 ;  /* 0x0000004a4a4ad220 */ /* 0x004fe20000400000 */
[----:B------:R-:W-:-:S02]  /*3990*/  FSETP.GEU.AND P5, PT, R65, -126, PT ;  /* 0xc2fc00004100780b */ /* 0x000fc40003fae000 */
[----:B------:R-:W2:Y:S01]  /*39a0*/  MUFU.EX2 R85, R76 ;  /* 0x0000004c00557308 */ /* 0x000ea20000000800 */
[----:B------:R-:W-:-:S05]  /*39b0*/  FADD R23, R23, R74 ;  /* 0x0000004a17177221 */ /* 0x000fca0000000000 */
[----:B------:R-:W-:Y:S02]  /*39c0*/  @!P4 FMUL R61, R61, 0.5 ;  /* 0x3f0000003d3dc820 */ /* 0x000fe40000400000 */
[----:B------:R-:W3:Y:S01]  /*39d0*/  MUFU.EX2 R76, R63 ;  /* 0x0000003f004c7308 */ /* 0x000ee20000000800 */
[----:B-1----:R-:W-:Y:S01]  /*39e0*/  @!P2 FMUL R84, R84, R84 ;  /* 0x000000545454a220 */ /* 0x002fe20000400000 */
[----:B------:R-:W-:Y:S01]  /*39f0*/  FSETP.GEU.AND P2, PT, R67, -126, PT ;  /* 0xc2fc00004300780b */ /* 0x000fe20003f4e000 */
[----:B------:R-:W-:Y:S02]  /*3a00*/  @!P5 FMUL R65, R65, 0.5 ;  /* 0x3f0000004141d820 */ /* 0x000fe40000400000 */
[----:B------:R-:W-:-:S03]  /*3a10*/  FADD R29, R29, R84 ;  /* 0x000000541d1d7221 */ /* 0x000fc60000000000 */
[----:B------:R-:W1:Y:S01]  /*3a20*/  MUFU.EX2 R66, R66 ;  /* 0x0000004200427308 */ /* 0x000e620000000800 */
[----:B--2---:R-:W-:Y:S01]  /*3a30*/  @!P6 FMUL R85, R85, R85 ;  /* 0x000000555555e220 */ /* 0x004fe20000400000 */
[----:B------:R-:W-:-:S03]  /*3a40*/  FSETP.GEU.AND P6, PT, R51, -126, PT ;  /* 0xc2fc00003300780b */ /* 0x000fc60003fce000 */
[----:B------:R-:W-:Y:S02]  /*3a50*/  FADD R32, R32, R85 ;  /* 0x0000005520207221 */ /* 0x000fe40000000000 */
[----:B------:R-:W-:Y:S01]  /*3a60*/  @!P2 FMUL R67, R67, 0.5 ;  /* 0x3f0000004343a820 */ /* 0x000fe20000400000 */
[----:B------:R-:W2:Y:S01]  /*3a70*/  MUFU.EX2 R65, R65 ;  /* 0x0000004100417308 */ /* 0x000ea20000000800 */
[----:B---3--:R-:W-:Y:S01]  /*3a80*/  @!P1 FMUL R76, R76, R76 ;  /* 0x0000004c4c4c9220 */ /* 0x008fe20000400000 */
[----:B------:R-:W-:Y:S01]  /*3a90*/  FSETP.GEU.AND P1, PT, R53, -126, PT ;  /* 0xc2fc00003500780b */ /* 0x000fe20003f2e000 */
[----:B------:R-:W-:Y:S02]  /*3aa0*/  WARPGROUP.DEPBAR.LE gsb0, 0x0 ;  /* 0x00008000000079c5 */ /* 0x000fe40000010000 */
[----:B------:R-:W-:Y:S02]  /*3ab0*/  WARPGROUP.ARRIVE ;  /* 0x00000000000079c5 */ /* 0x000fe40000000000 */
[----:B------:R-:W-:Y:S01]  /*3ac0*/  @!P6 FMUL R51, R51, 0.5 ;  /* 0x3f0000003333e820 */ /* 0x000fe20000400000 */
[----:B------:R-:W3:Y:S01]  /*3ad0*/  MUFU.EX2 R67, R67 ;  /* 0x0000004300437308 */ /* 0x000ee20000000800 */
[----:B-1----:R-:W-:Y:S01]  /*3ae0*/  @!P3 FMUL R66, R66, R66 ;  /* 0x000000424242b220 */ /* 0x002fe20000400000 */
[----:B------:R-:W-:Y:S01]  /*3af0*/  FSETP.GEU.AND P3, PT, R34, -126, PT ;  /* 0xc2fc00002200780b */ /* 0x000fe20003f6e000 */
[----:B------:R-:W-:Y:S01]  /*3b00*/  HGMMA.64x16x16.F32 R96, R24, gdesc[UR4].tnspB, R96, gsb0 ;  /* 0x4020000418607df0 */ /* 0x000fe20008000860 */
[----:B------:R-:W-:Y:S01]  /*3b10*/  UIADD3 UR6, UR23, 0x340, URZ ;  /* 0x0000034017067890 */ /* 0x000fe2000fffe03f */
[----:B------:R-:W-:-:S02]  /*3b20*/  UMOV UR7, 0xc0000010 ;  /* 0xc000001000077882 */ /* 0x000fc40000000000 */
[----:B------:R-:W-:Y:S01]  /*3b30*/  @!P1 FMUL R53, R53, 0.5 ;  /* 0x3f00000035359820 */ /* 0x000fe20000400000 */
[----:B--2---:R-:W-:Y:S01]  /*3b40*/  @!P5 FMUL R65, R65, R65 ;  /* 0x000000414141d220 */ /* 0x004fe20000400000 */
[----:B------:R-:W1:Y:S01]  /*3b50*/  MUFU.EX2 R51, R51 ;  /* 0x0000003300337308 */ /* 0x000e620000000800 */
[----:B------:R-:W-:Y:S02]  /*3b60*/  FSETP.GEU.AND P5, PT, R42, -126, PT ;  /* 0xc2fc00002a00780b */ /* 0x000fe40003fae000 */
[----:B------:R-:W-:-:S03]  /*3b70*/  FADD R60, R60, R65 ;  /* 0x000000413c3c7221 */ /* 0x000fc60000000000 */
[----:B------:R-:W-:Y:S01]  /*3b80*/  @!P3 FMUL R34, R34, 0.5 ;  /* 0x3f0000002222b820 */ /* 0x000fe20000400000 */
[----:B---3--:R-:W-:Y:S01]  /*3b90*/  @!P2 FMUL R67, R67, R67 ;  /* 0x000000434343a220 */ /* 0x008fe20000400000 */
[----:B------:R-:W-:Y:S01]  /*3ba0*/  FSETP.GEU.AND P2, PT, R31, -126, PT ;  /* 0xc2fc00001f00780b */ /* 0x000fe20003f4e000 */
[----:B------:R-:W2:Y:S05]  /*3bb0*/  MUFU.EX2 R86, R61 ;  /* 0x0000003d00567308 */ /* 0x000eaa0000000800 */
[----:B------:R-:W-:Y:S01]  /*3bc0*/  @!P5 FMUL R42, R42, 0.5 ;  /* 0x3f0000002a2ad820 */ /* 0x000fe20000400000 */
[----:B-1----:R-:W-:Y:S01]  /*3bd0*/  @!P6 FMUL R51, R51, R51 ;  /* 0x000000333333e220 */ /* 0x002fe20000400000 */
[----:B------:R-:W-:Y:S01]  /*3be0*/  FSETP.GEU.AND P6, PT, R28, -126, PT ;  /* 0xc2fc00001c00780b */ /* 0x000fe20003fce000 */
[----:B------:R-:W1:Y:S04]  /*3bf0*/  MUFU.EX2 R34, R34 ;  /* 0x0000002200227308 */ /* 0x000e680000000800 */
[----:B------:R-:W-:Y:S01]  /*3c00*/  @!P2 FMUL R31, R31, 0.5 ;  /* 0x3f0000001f1fa820 */ /* 0x000fe20000400000 */
[----:B--2---:R-:W-:-:S05]  /*3c10*/  @!P4 FMUL R86, R86, R86 ;  /* 0x000000565656c220 */ /* 0x004fca0000400000 */
[----:B------:R-:W2:Y:S02]  /*3c20*/  MUFU.EX2 R31, R31 ;  /* 0x0000001f001f7308 */ /* 0x000ea40000000800 */
[----:B------:R-:W-:Y:S01]  /*3c30*/  @!P6 FMUL R28, R28, 0.5 ;  /* 0x3f0000001c1ce820 */ /* 0x000fe20000400000 */
[----:B------:R-:W-:Y:S02]  /*3c40*/  WARPGROUP.DEPBAR.LE gsb0, 0x0 ;  /* 0x00008000000079c5 */ /* 0x000fe40000010000 */
[----:B------:R-:W-:-:S03]  /*3c50*/  WARPGROUP.ARRIVE ;  /* 0x00000000000079c5 */ /* 0x000fc60000000000 */
[----:B------:R-:W3:Y:S01]  /*3c60*/  MUFU.EX2 R28, R28 ;  /* 0x0000001c001c7308 */ /* 0x000ee20000000800 */
[----:B-1----:R-:W-:Y:S02]  /*3c70*/  @!P3 FMUL R34, R34, R34 ;  /* 0x000000222222b220 */ /* 0x002fe40000400000 */
[----:B------:R-:W-:Y:S01]  /*3c80*/  HGMMA.64x16x16.F32 R88, R24, gdesc[UR8].tnspB, R88, gsb0 ;  /* 0x4020000818587df0 */ /* 0x000fe20008000858 */
[----:B------:R-:W-:Y:S01]  /*3c90*/  UIADD3 UR10, UR23, 0x540, URZ ;  /* 0x00000540170a7890 */ /* 0x000fe2000fffe03f */
[----:B--2---:R-:W-:Y:S01]  /*3ca0*/  @!P2 FMUL R31, R31, R31 ;  /* 0x0000001f1f1fa220 */ /* 0x004fe20000400000 */
[----:B------:R-:W-:Y:S01]  /*3cb0*/  UMOV UR11, 0xc0000010 ;  /* 0xc0000010000b7882 */ /* 0x000fe20000000000 */
[----:B---3--:R-:W-:Y:S01]  /*3cc0*/  @!P6 FMUL R28, R28, R28 ;  /* 0x0000001c1c1ce220 */ /* 0x008fe20000400000 */
[----:B------:R-:W-:Y:S02]  /*3cd0*/  WARPGROUP.DEPBAR.LE gsb0, 0x0 ;  /* 0x00008000000079c5 */ /* 0x000fe40000010000 */
[----:B------:R-:W-:Y:S01]  /*3ce0*/  F2FP.F16.F32.PACK_AB R24, R47, R50 ;  /* 0x000000322f18723e */ /* 0x000fe200000000ff */
[----:B------:R-:W-:Y:S01]  /*3cf0*/  FADD R50, R50, R39 ;  /* 0x0000002732327221 */ /* 0x000fe20000000000 */
[C---:B------:R-:W-:Y:S01]  /*3d00*/  F2FP.F16.F32.PACK_AB R26, R36.reuse, R37 ;  /* 0x00000025241a723e */ /* 0x040fe200000000ff */
[----:B------:R-:W-:Y:S01]  /*3d10*/  FADD R36, R36, R71 ;  /* 0x0000004724247221 */ /* 0x000fe20000000000 */
[C---:B------:R-:W-:Y:S01]  /*3d20*/  F2FP.F16.F32.PACK_AB R25, R62.reuse, R55 ;  /* 0x000000373e19723e */ /* 0x040fe200000000ff */
[----:B------:R-:W-:Y:S01]  /*3d30*/  FADD R55, R55, R66 ;  /* 0x0000004237377221 */ /* 0x000fe20000000000 */
[----:B------:R-:W-:Y:S01]  /*3d40*/  F2FP.F16.F32.PACK_AB R27, R79, R70 ;  /* 0x000000464f1b723e */ /* 0x000fe200000000ff */
[----:B------:R-:W-:Y:S01]  /*3d50*/  FADD R62, R62, R67 ;  /* 0x000000433e3e7221 */ /* 0x000fe20000000000 */
[----:B------:R-:W-:Y:S01]  /*3d60*/  FADD R70, R70, R51 ;  /* 0x0000003346467221 */ /* 0x000fe20000000000 */
[----:B------:R-:W-:Y:S01]  /*3d70*/  FADD R40, R40, R55 ;  /* 0x0000003728287221 */ /* 0x000fe20000000000 */
[----:B------:R-:W-:Y:S01]  /*3d80*/  WARPGROUP.ARRIVE ;  /* 0x00000000000079c5 */ /* 0x000fe20000000000 */
[----:B------:R-:W-:-:S05]  /*3d90*/  FADD R19, R19, R62 ;  /* 0x0000003e13137221 */ /* 0x000fca0000000000 */
[----:B------:R-:W-:Y:S01]  /*3da0*/  HGMMA.64x16x16.F32 R104, R24, gdesc[UR4].tnspB, R104, gsb0 ;  /* 0x4020000418687df0 */ /* 0x000fe20008000868 */
[----:B------:R-:W-:Y:S01]  /*3db0*/  UMOV UR6, UR8 ;  /* 0x0000000800067c82 */ /* 0x000fe20008000000 */
[----:B------:R-:W-:Y:S01]  /*3dc0*/  UMOV UR7, 0xc0000010 ;  /* 0xc000001000077882 */ /* 0x000fe20000000000 */
[----:B------:R-:W-:Y:S01]  /*3dd0*/  UIADD3 UR8, UR23, 0x460, URZ ;  /* 0x0000046017087890 */ /* 0x000fe2000fffe03f */
[----:B------:R-:W-:Y:S02]  /*3de0*/  WARPGROUP.DEPBAR.LE gsb0, 0x0 ;  /* 0x00008000000079c5 */ /* 0x000fe40000010000 */
[----:B------:R-:W-:-:S06]  /*3df0*/  WARPGROUP.ARRIVE ;  /* 0x00000000000079c5 */ /* 0x000fcc0000000000 */
[----:B------:R-:W-:Y:S01]  /*3e00*/  HGMMA.64x16x16.F32 R96, R24, gdesc[UR4].tnspB, R96, gsb0 ;  /* 0x4020000418607df0 */ /* 0x000fe20008000860 */
[----:B------:R-:W-:Y:S01]  /*3e10*/  UIADD3 UR6, UR23, 0x360, URZ ;  /* 0x0000036017067890 */ /* 0x000fe2000fffe03f */
[----:B------:R-:W-:Y:S01]  /*3e20*/  UMOV UR7, 0xc0000010 ;  /* 0xc000001000077882 */ /* 0x000fe20000000000 */
[----:B------:R-:W-:Y:S02]  /*3e30*/  WARPGROUP.DEPBAR.LE gsb0, 0x0 ;  /* 0x00008000000079c5 */ /* 0x000fe40000010000 */
[----:B------:R-:W-:-:S06]  /*3e40*/  WARPGROUP.ARRIVE ;  /* 0x00000000000079c5 */ /* 0x000fcc0000000000 */
[----:B------:R-:W-:Y:S01]  /*3e50*/  HGMMA.64x16x16.F32 R88, R24, gdesc[UR8].tnspB, R88, gsb0 ;  /* 0x4020000818587df0 */ /* 0x000fe20008000858 */
[----:B------:R-:W-:Y:S01]  /*3e60*/  UIADD3 UR10, UR23, 0x560, URZ ;  /* 0x00000560170a7890 */ /* 0x000fe2000fffe03f */
[----:B------:R-:W-:Y:S01]  /*3e70*/  UMOV UR11, 0xc0000010 ;  /* 0xc0000010000b7882 */ /* 0x000fe20000000000 */
[----:B------:R-:W-:Y:S02]  /*3e80*/  WARPGROUP.DEPBAR.LE gsb0, 0x0 ;  /* 0x00008000000079c5 */ /* 0x000fe40000010000 */
[----:B------:R-:W-:Y:S01]  /*3e90*/  F2FP.F16.F32.PACK_AB R24, R17, R20 ;  /* 0x000000141118723e */ /* 0x000fe200000000ff */
[----:B------:R-:W-:Y:S01]  /*3ea0*/  FADD R20, R20, R77 ;  /* 0x0000004d14147221 */ /* 0x000fe20000000000 */
[----:B------:R-:W-:Y:S01]  /*3eb0*/  F2FP.F16.F32.PACK_AB R26, R12, R15 ;  /* 0x0000000f0c1a723e */ /* 0x000fe200000000ff */
[----:B------:R-:W-:Y:S01]  /*3ec0*/  FADD R15, R15, R86 ;  /* 0x000000560f0f7221 */ /* 0x000fe20000000000 */
[----:B------:R-:W-:Y:S01]  /*3ed0*/  F2FP.F16.F32.PACK_AB R25, R80, R69 ;  /* 0x000000455019723e */ /* 0x000fe200000000ff */
[----:B------:R-:W-:Y:S01]  /*3ee0*/  FADD R59, R59, R20 ;  /* 0x000000143b3b7221 */ /* 0x000fe20000000000 */
[----:B------:R-:W-:Y:S01]  /*3ef0*/  F2FP.F16.F32.PACK_AB R27, R82, R83 ;  /* 0x00000053521b723e */ /* 0x000fe200000000ff */
[----:B------:R-:W-:-:S03]  /*3f00*/  FADD R83, R83, R28 ;  /* 0x0000001c53537221 */ /* 0x000fc60000000000 */
[----:B------:R-:W-:-:S06]  /*3f10*/  WARPGROUP.ARRIVE ;  /* 0x00000000000079c5 */ /* 0x000fcc0000000000 */
        /* <DEDUP_REMOVED lines=18> */
[----:B------:R-:W1:Y:S01]  /*4040*/  MUFU.EX2 R48, R53 ;  /* 0x0000003500307308 */ /* 0x000e620000000800 */
[----:B------:R-:W-:Y:S01]  /*4050*/  F2FP.F16.F32.PACK_AB R25, R78, R81 ;  /* 0x000000514e19723e */ /* 0x000fe200000000ff */
[----:B------:R-:W-:Y:S01]  /*4060*/  FADD R46, R47, R38 ;  /* 0x000000262f2e7221 */ /* 0x000fe20000000000 */
[----:B------:R-:W-:Y:S01]  /*4070*/  F2FP.F16.F32.PACK_AB R27, R74, R73 ;  /* 0x000000494a1b723e */ /* 0x000fe200000000ff */
[----:B------:R-:W-:Y:S01]  /*4080*/  FADD R73, R22, R73 ;  /* 0x0000004916497221 */ /* 0x000fe20000000000 */
[----:B------:R-:W-:Y:S01]  /*4090*/  FADD R22, R17, R72 ;  /* 0x0000004811167221 */ /* 0x000fe20000000000 */
[----:B------:R-:W-:Y:S01]  /*40a0*/  FADD R45, R56, R45 ;  /* 0x0000002d382d7221 */ /* 0x000fe20000000000 */
[----:B------:R-:W-:Y:S01]  /*40b0*/  WARPGROUP.ARRIVE ;  /* 0x00000000000079c5 */ /* 0x000fe20000000000 */
[----:B------:R-:W-:Y:S01]  /*40c0*/  FADD R50, R57, R50 ;  /* 0x0000003239327221 */ /* 0x000fe20000000000 */
[----:B------:R-:W-:Y:S01]  /*40d0*/  FADD R33, R33, R46 ;  /* 0x0000002e21217221 */ /* 0x000fe20000000000 */
[----:B------:R-:W-:Y:S01]  /*40e0*/  FADD R36, R45, R36 ;  /* 0x000000242d247221 */ /* 0x000fe20000000000 */
[----:B------:R-:W-:Y:S01]  /*40f0*/  FADD R70, R73, R70 ;  /* 0x0000004649467221 */ /* 0x000fe20000000000 */
[----:B------:R-:W-:Y:S01]  /*4100*/  FADD R50, R50, R59 ;  /* 0x0000003b32327221 */ /* 0x000fe20000000000 */
[----:B------:R-:W-:Y:S01]  /*4110*/  HGMMA.64x16x16.F32 R104, R24, gdesc[UR4].tnspB, R104, gsb0 ;  /* 0x4020000418687df0 */ /* 0x000fe20008000868 */
[----:B------:R-:W-:Y:S01]  /*4120*/  UMOV UR6, UR8 ;  /* 0x0000000800067c82 */ /* 0x000fe20008000000 */
[----:B------:R-:W-:Y:S01]  /*4130*/  UMOV UR7, 0xc0000010 ;  /* 0xc000001000077882 */ /* 0x000fe20000000000 */
[----:B------:R-:W-:Y:S01]  /*4140*/  UIADD3 UR8, UR23, 0x4a0, URZ ;  /* 0x000004a017087890 */ /* 0x000fe2000fffe03f */
[----:B-1----:R-:W-:Y:S01]  /*4150*/  @!P1 FMUL R48, R48, R48 ;  /* 0x0000003030309220 */ /* 0x002fe20000400000 */
[----:B------:R-:W-:-:S13]  /*4160*/  FSETP.GEU.AND P1, PT, R30, -126, PT ;  /* 0xc2fc00001e00780b */ /* 0x000fda0003f2e000 */
[----:B------:R-:W-:Y:S01]  /*4170*/  @!P1 FMUL R30, R30, 0.5 ;  /* 0x3f0000001e1e9820 */ /* 0x000fe20000400000 */
        /* <DEDUP_REMOVED lines=16> */
[----:B------:R-:W1:Y:S01]  /*4280*/  MUFU.EX2 R49, R42 ;  /* 0x0000002a00317308 */ /* 0x000e620000000800 */
        /* <DEDUP_REMOVED lines=8> */
[----:B------:R-:W-:-:S02]  /*4310*/  VIADD R11, R2, 0xd820 ;  /* 0x0000d820020b7836 */ /* 0x000fc40000000000 */
[----:B------:R-:W-:Y:S01]  /*4320*/  FADD R83, R76, R83 ;  /* 0x000000534c537221 */ /* 0x000fe20000000000 */
[----:B------:R-:W-:Y:S01]  /*4330*/  HGMMA.64x16x16.F32 R104, R24, gdesc[UR4].tnspB, R104, gsb0 ;  /* 0x4020000418687df0 */ /* 0x000fe20008000868 */
[----:B------:R-:W-:Y:S01]  /*4340*/  UMOV UR6, UR8 ;  /* 0x0000000800067c82 */ /* 0x000fe20008000000 */
[----:B------:R-:W-:Y:S01]  /*4350*/  UMOV UR7, 0xc0000010 ;  /* 0xc000001000077882 */ /* 0x000fe20000000000 */
[----:B------:R-:W-:Y:S01]  /*4360*/  UIADD3 UR8, UR23, 0x4c0, URZ ;  /* 0x000004c017087890 */ /* 0x000fe2000fffe03f */
[----:B------:R-:W-:Y:S01]  /*4370*/  FADD R22, R33, R22 ;  /* 0x0000001621167221 */ /* 0x000fe20000000000 */
[----:B------:R-:W-:Y:S01]  /*4380*/  FADD R19, R19, R32 ;  /* 0x0000002013137221 */ /* 0x000fe20000000000 */
[----:B-1----:R-:W-:Y:S01]  /*4390*/  @!P5 FMUL R49, R49, R49 ;  /* 0x000000313131d220 */ /* 0x002fe20000400000 */
[----:B------:R-:W-:Y:S01]  /*43a0*/  FADD R70, R70, R83 ;  /* 0x0000005346467221 */ /* 0x000fe20000000000 */
[----:B------:R-:W-:Y:S02]  /*43b0*/  MOV R15, 0x2 ;  /* 0x00000002000f7802 */ /* 0x000fe40000000f00 */
[----:B------:R-:W-:-:S04]  /*43c0*/  FADD R12, R12, R49 ;  /* 0x000000310c0c7221 */ /* 0x000fc80000000000 */
[----:B------:R-:W-:Y:S01]  /*43d0*/  FADD R41, R41, R12 ;  /* 0x0000000c29297221 */ /* 0x000fe20000000000 */
[----:B------:R-:W-:-:S03]  /*43e0*/  PRMT R12, RZ, 0x654, R11 ;  /* 0x00000654ff0c7816 */ /* 0x000fc6000000000b */
[----:B------:R-:W-:-:S04]  /*43f0*/  FADD R41, R36, R41 ;  /* 0x0000002924297221 */ /* 0x000fc80000000000 */
[----:B------:R-:W-:Y:S01]  /*4400*/  FADD R22, R22, R41 ;  /* 0x0000002916167221 */ /* 0x000fe20000000000 */
        /* <DEDUP_REMOVED lines=13> */
[----:B------:R-:W-:Y:S02]  /*44e0*/  F2FP.F16.F32.PACK_AB R26, R71, R68 ;  /* 0x00000044471a723e */ /* 0x000fe400000000ff */
[----:B------:R-:W-:Y:S01]  /*44f0*/  F2FP.F16.F32.PACK_AB R25, R67, R66 ;  /* 0x000000424319723e */ /* 0x000fe200000000ff */
[----:B------:R-:W-:Y:S01]  /*4500*/  FADD R35, R35, R38 ;  /* 0x0000002623237221 */ /* 0x000fe20000000000 */
[----:B------:R-:W-:Y:S01]  /*4510*/  F2FP.F16.F32.PACK_AB R27, R48, R51 ;  /* 0x00000033301b723e */ /* 0x000fe200000000ff */
[----:B------:R-:W-:-:S02]  /*4520*/  FADD R48, R79, R48 ;  /* 0x000000304f307221 */ /* 0x000fc40000000000 */
[----:B------:R-:W-:Y:S01]  /*4530*/  FADD R35, R35, R44 ;  /* 0x0000002c23237221 */ /* 0x000fe20000000000 */
[----:B------:R-:W-:Y:S01]  /*4540*/  WARPGROUP.ARRIVE ;  /* 0x00000000000079c5 */ /* 0x000fe20000000000 */
[----:B------:R-:W-:Y:S02]  /*4550*/  FADD R23, R23, R48 ;  /* 0x0000003017177221 */ /* 0x000fe40000000000 */
[----:B------:R-:W-:-:S03]  /*4560*/  FADD R35, R50, R35 ;  /* 0x0000002332237221 */ /* 0x000fc60000000000 */
        /* <DEDUP_REMOVED lines=15> */
[----:B------:R1:W2:Y:S01]  /*4660*/  MUFU.EX2 R27, R30 ;  /* 0x0000001e001b7308 */ /* 0x0002a20000000800 */
[----:B------:R-:W-:Y:S02]  /*4670*/  F2FP.F16.F32.PACK_AB R24, R72, R77 ;  /* 0x0000004d4818723e */ /* 0x000fe400000000ff */
[----:B------:R-:W-:Y:S02]  /*4680*/  F2FP.F16.F32.PACK_AB R26, R49, R86 ;  /* 0x00000056311a723e */ /* 0x000fe400000000ff */
[----:B------:R-:W-:Y:S01]  /*4690*/  F2FP.F16.F32.PACK_AB R25, R31, R34 ;  /* 0x000000221f19723e */ /* 0x000fe200000000ff */
[----:B-1----:R-:W-:-:S04]  /*46a0*/  FADD R30, R69, R34 ;  /* 0x00000022451e7221 */ /* 0x002fc80000000000 */
[----:B------:R-:W-:Y:S01]  /*46b0*/  FADD R29, R29, R30 ;  /* 0x0000001e1d1d7221 */ /* 0x000fe20000000000 */
[----:B--2---:R-:W-:Y:S01]  /*46c0*/  @!P1 FMUL R27, R27, R27 ;  /* 0x0000001b1b1b9220 */ /* 0x004fe20000400000 */
[----:B------:R-:W-:Y:S02]  /*46d0*/  ISETP.GE.AND P1, PT, R13, 0x101, PT ;  /* 0x000001010d00780c */ /* 0x000fe40003f26270 */
[----:B------:R-:W-:Y:S01]  /*46e0*/  FADD R29, R40, R29 ;  /* 0x0000001d281d7221 */ /* 0x000fe20000000000 */
[----:B------:R-:W-:Y:S01]  /*46f0*/  FADD R13, R35, R22 ;  /* 0x00000016230d7221 */ /* 0x000fe20000000000 */
[----:B------:R-:W-:Y:S01]  /*4700*/  FADD R17, R82, R27 ;  /* 0x0000001b52117221 */ /* 0x000fe20000000000 */
[----:B------:R-:W-:Y:S01]  /*4710*/  F2FP.F16.F32.PACK_AB R27, R27, R28 ;  /* 0x0000001c1b1b723e */ /* 0x000fe200000000ff */
[----:B------:R-:W-:Y:S02]  /*4720*/  FADD R29, R29, R70 ;  /* 0x000000461d1d7221 */ /* 0x000fe40000000000 */
[----:B------:R-:W-:Y:S01]  /*4730*/  FADD R60, R60, R17 ;  /* 0x000000113c3c7221 */ /* 0x000fe20000000000 */
[----:B------:R-:W-:-:S03]  /*4740*/  WARPGROUP.ARRIVE ;  /* 0x00000000000079c5 */ /* 0x000fc60000000000 */
[----:B------:R-:W-:-:S03]  /*4750*/  FADD R60, R23, R60 ;  /* 0x0000003c173c7221 */ /* 0x000fc60000000000 */
[----:B------:R-:W-:Y:S01]  /*4760*/  HGMMA.64x16x16.F32 R104, R24, gdesc[UR4].tnspB, R104, gsb0 ;  /* 0x4020000418687df0 */ /* 0x000fe20008000868 */
[----:B------:R-:W-:Y:S01]  /*4770*/  UMOV UR6, UR8 ;  /* 0x0000000800067c82 */ /* 0x000fe20008000000 */
[----:B------:R-:W-:Y:S01]  /*4780*/  UMOV UR7, 0xc0000010 ;  /* 0xc000001000077882 */ /* 0x000fe20000000000 */
[----:B------:R-:W-:Y:S01]  /*4790*/  FADD R60, R19, R60 ;  /* 0x0000003c133c7221 */ /* 0x000fe20000000000 */
[----:B------:R-:W-:Y:S02]  /*47a0*/  WARPGROUP.DEPBAR.LE gsb0, 0x0 ;  /* 0x00008000000079c5 */ /* 0x000fe40000010000 */
[----:B------:R-:W-:-:S06]  /*47b0*/  WARPGROUP.ARRIVE ;  /* 0x00000000000079c5 */ /* 0x000fcc0000000000 */
[----:B------:R-:W-:Y:S03]  /*47c0*/  HGMMA.64x16x16.F32 R96, R24, gdesc[UR4].tnspB, R96, gsb0 ;  /* 0x4020000418607df0 */ /* 0x000fe60008000860 */
[----:B------:R-:W-:Y:S02]  /*47d0*/  WARPGROUP.DEPBAR.LE gsb0, 0x0 ;  /* 0x00008000000079c5 */ /* 0x000fe40000010000 */
[----:B------:R-:W-:-:S06]  /*47e0*/  WARPGROUP.ARRIVE ;  /* 0x00000000000079c5 */ /* 0x000fcc0000000000 */
[----:B------:R-:W-:Y:S03]  /*47f0*/  HGMMA.64x16x16.F32 R88, R24, gdesc[UR8].tnspB, R88, gsb0 ;  /* 0x4020000818587df0 */ /* 0x000fe60008000858 */
[----:B------:R-:W-:Y:S02]  /*4800*/  WARPGROUP.DEPBAR.LE gsb0, 0x0 ;  /* 0x00008000000079c5 */ /* 0x000fe40000010000 */
[----:B------:R1:W-:Y:S02]  /*4810*/  SYNCS.ARRIVE.TRANS64.RED.A1T0 RZ, [R12+URZ], RZ ;  /* 0x000000ff0cff79a7 */ /* 0x0003e4000810043f */
[----:B-1----:R-:W-:Y:S01]  /*4820*/  FADD R12, R29, R60 ;  /* 0x0000003c1d0c7221 */ /* 0x002fe20000000000 */
[----:B------:R-:W-:Y:S06]  /*4830*/  @!P1 BRA `(.L_x_24) ;  /* 0x0000003000fc9947 */ /* 0x000fec0003800000 */
[----:B------:R-:W-:Y:S01]  /*4840*/  IMAD.MOV.U32 R19, RZ, RZ, R14 ;  /* 0x000000ffff137224 */ /* 0x000fe200078e000e */
[----:B------:R-:W-:Y:S01]  /*4850*/  MOV R17, R21 ;  /* 0x0000001500117202 */ /* 0x000fe20000000f00 */
[----:B------:R-:W-:Y:S01]  /*4860*/  IMAD.MOV.U32 R23, RZ, RZ, R18 ;  /* 0x000000ffff177224 */ /* 0x000fe200078e0012 */
[----:B------:R-:W-:Y:S01]  /*4870*/  MOV R3, RZ ;  /* 0x000000ff00037202 */ /* 0x000fe20000000f00 */
[----:B------:R-:W-:Y:S01]  /*4880*/  IMAD.MOV.U32 R15, RZ, RZ, 0x2 ;  /* 0x00000002ff0f7424 */ /* 0x000fe200078e00ff */
[----:B------:R-:W-:Y:S01]  /*4890*/  ULDC.64 UR38, c[0x0][0x198] ;  /* 0x0000660000267ab9 */ /* 0x000fe20000000a00 */
[----:B------:R-:W-:Y:S01]  /*48a0*/  IMAD.MOV.U32 R6, RZ, RZ, 0x1 ;  /* 0x00000001ff067424 */ /* 0x000fe200078e00ff */
[----:B------:R-:W-:-:S06]  /*48b0*/  ULDC UR22, c[0x0][0x604] ;  /* 0x0001810000167ab9 */ /* 0x000fcc0000000800 */
.L_x_36:
[----:B------:R-:W-:Y:S01]  /*48c0*/  IMAD R21, R15, 0x8, R2 ;  /* 0x000000080f157824 */ /* 0x000fe200078e0202 */
[----:B------:R-:W-:-:S07]  /*48d0*/  SHF.L.U32 R14, R3, 0x1f, RZ ;  /* 0x0000001f030e7819 */ /* 0x000fce00000006ff */
[----:B------:R-:W-:Y:S05]  /*48e0*/  YIELD ;  /* 0x0000000000007946 */ /* 0x000fea0003800000 */
[----:B------:R-:W1:Y:S01]  /*48f0*/  SYNCS.PHASECHK.TRANS64.TRYWAIT P2, [R21+URZ+0xd800], R14 ;  /* 0x00d8000e150075a7 */ /* 0x000e62000804017f */
[C---:B------:R-:W-:Y:S01]  /*4900*/  ISETP.GT.AND P1, PT, R17.reuse, 0x2, PT ;  /* 0x000000021100780c */ /* 0x040fe20003f24270 */
[----:B------:R-:W-:Y:S01]  /*4910*/  VIADD R17, R17, 0xffffffff ;  /* 0xffffffff11117836 */ /* 0x000fe20000000000 */
[----:B-1----:R-:W-:Y:S11]  /*4920*/  @!P2 BRA `(.L_x_25) ;  /* 0x0000008400b4a947 */ /* 0x002ff60003800000 */
.L_x_82:
[----:B------:R-:W-:Y:S05]  /*4930*/  WARPSYNC.ALL ;  /* 0x0000000000007948 */ /* 0x000fea0003800000 */
[----:B------:R-:W-:Y:S01]  /*4940*/  R2UR UR46, R15 ;  /* 0x000000000f2e72ca */ /* 0x000fe200000e0000 */
[----:B------:R-:W-:Y:S01]  /*4950*/  WARPGROUP.ARRIVE ;  /* 0x00000000000079c5 */ /* 0x000fe20000000000 */
[----:B------:R-:W-:Y:S01]  /*4960*/  UMOV UR47, 0xc0000010 ;  /* 0xc0000010002f7882 */ /* 0x000fe20000000000 */
[----:B------:R-:W-:Y:S01]  /*4970*/  UMOV UR43, 0xc0000010 ;  /* 0xc0000010002b7882 */ /* 0x000fe20000000000 */
[----:B------:R-:W-:Y:S01]  /*4980*/  UMOV UR7, 0xc0000010 ;  /* 0xc000001000077882 */ /* 0x000fe20000000000 */
[----:B------:R-:W-:-:S08]  /*4990*/  ISETP.NE.AND P2, PT, R9, RZ, PT ;  /* 0x000000ff0900720c */ /* 0x000fd00003f45270 */
[----:B------:R-:W-:-:S04]  /*49a0*/  UIMAD UR46, UR46, 0x300, UR30 ;  /* 0x000003002e2e78a4 */ /* 0x000fc8000f8e021e */
[----:B------:R-:W-:Y:S02]  /*49b0*/  UIADD3 UR42, UR46, 0x100, URZ ;  /* 0x000001002e2a7890 */ /* 0x000fe4000fffe03f */
[----:B------:R-:W-:-:S03]  /*49c0*/  UIADD3 UR6, UR46, 0x200, URZ ;  /* 0x000002002e067890 */ /* 0x000fc6000fffe03f */
[----:B------:R-:W-:Y:S03]  /*49d0*/  HGMMA.64x128x16.F32 R24, gdesc[UR44], RZ, !UPT, gsb0 ;  /* 0x01e000002c1879f0 */ /* 0x000fe6000c0008ff */
[----:B------:R-:W-:Y:S02]  /*49e0*/  WARPGROUP.DEPBAR.LE gsb0, 0x0 ;  /* 0x00008000000079c5 */ /* 0x000fe40000010000 */
[----:B------:R-:W-:-:S07]  /*49f0*/  WARPGROUP.ARRIVE ;  /* 0x00000000000079c5 */ /* 0x000fce0000000000 */
[----:B------:R-:W-:Y:S03]  /*4a00*/  HGMMA.64x128x16.F32 R24, gdesc[UR40], R24, gsb0 ;  /* 0x01e00000281879f0 */ /* 0x000fe60008000818 */
[----:B------:R-:W-:Y:S02]  /*4a10*/  WARPGROUP.DEPBAR.LE gsb0, 0x0 ;  /* 0x00008000000079c5 */ /* 0x000fe40000010000 */
[----:B------:R-:W-:-:S07]  /*4a20*/  WARPGROUP.ARRIVE ;  /* 0x00000000000079c5 */ /* 0x000fce0000000000 */
[----:B------:R-:W-:Y:S03]  /*4a30*/  HGMMA.64x128x16.F32 R24, gdesc[UR4], R24, gsb0 ;  /* 0x01e00000041879f0 */ /* 0x000fe60008000818 */
[----:B------:R-:W-:Y:S02]  /*4a40*/  WARPGROUP.DEPBAR.LE gsb0, 0x0 ;  /* 0x00008000000079c5 */ /* 0x000fe40000010000 */
[----:B------:R-:W-:Y:S05]  /*4a50*/  @P2 BRA `(.L_x_26) ;  /* 0x0000000000bc2947 */ /* 0x000fea0003800000 */
[----:B------:R-:W-:-:S13]  /*4a60*/  ISETP.LT.OR P3, PT, R7, 0x1, !P0 ;  /* 0x000000010700780c */ /* 0x000fda0004761670 */
[----:B------:R-:W-:Y:S05]  /*4a70*/  @P3 BRA `(.L_x_27) ;  /* 0x0000000000b03947 */ /* 0x000fea0003800000 */
[----:B-1----:R-:W-:Y:S02]  /*4a80*/  LEA R14, R5, R2, 0x3 ;  /* 0x00000002050e7211 */ /* 0x002fe400078e18ff */
[----:B------:R-:W-:Y:S02]  /*4a90*/  SHF.L.U32 R21, R4, 0x1f, RZ ;  /* 0x0000001f04157819 */ /* 0x000fe400000006ff */
[----:B------:R-:W-:Y:S02]  /*4aa0*/  ISETP.NE.AND P4, PT, R0, RZ, PT ;  /* 0x000000ff0000720c */ /* 0x000fe40003f85270 */
[----:B------:R-:W1:Y:S02]  /*4ab0*/  SYNCS.PHASECHK.TRANS64.TRYWAIT P3, [R14+URZ+0xd820], R21 ;  /* 0x00d820150e0075a7 */ /* 0x000e64000806017f */
[----:B-1----:R-:W-:Y:S09]  /*4ac0*/  @!P3 BRA `(.L_x_28) ;  /* 0x000000840060b947 */ /* 0x002ff20003800000 */
.L_x_83:
[----:B------:R-:W-:Y:S05]  /*4ad0*/  @P4 BRA `(.L_x_29) ;  /* 0x0000000000144947 */ /* 0x000fea0003800000 */
[----:B------:R-:W-:Y:S01]  /*4ae0*/  LOP3.LUT P3, RZ, R16, 0x1f, RZ, 0xc0, !PT ;  /* 0x0000001f10ff7812 */ /* 0x000fe2000786c0ff */
[----:B-1----:R-:W-:-:S04]  /*4af0*/  IMAD.MOV.U32 R21, RZ, RZ, 0x3000 ;  /* 0x00003000ff157424 */ /* 0x002fc800078e00ff */
[----:B------:R2:W-:Y:S08]  /*4b00*/  SYNCS.ARRIVE.TRANS64 RZ, [R14+URZ+0xd800], R21 ;  /* 0x00d800150eff79a7 */ /* 0x0005f0000800003f */
[----:B------:R-:W-:Y:S05]  /*4b10*/  @!P3 BRA `(.L_x_29) ;  /* 0x000000000004b947 */ /* 0x000fea0003800000 */
[----:B------:R-:W-:Y:S01]  /*4b20*/  BPT.TRAP 0x1 ;  /* 0x000000040000795c */ /* 0x000fe20000300000 */
.L_x_29:
[C---:B------:R-:W-:Y:S01]  /*4b30*/  IMAD R18, R5.reuse, 0x3000, R2 ;  /* 0x0000300005127824 */ /* 0x040fe200078e0202 */
[----:B------:R-:W-:Y:S01]  /*4b40*/  R2UR UR35, R8 ;  /* 0x00000000082372ca */ /* 0x000fe200000e0000 */
[----:B------:R-:W-:Y:S01]  /*4b50*/  UIADD3 UR6, UP0, UR38, 0x1f0, URZ ;  /* 0x000001f026067890 */ /* 0x000fe2000ff1e03f */
[----:B------:R-:W-:Y:S01]  /*4b60*/  R2UR UR33, R14 ;  /* 0x000000000e2172ca */ /* 0x000fe200000e0000 */
[----:B------:R-:W-:Y:S01]  /*4b70*/  UMOV UR24, 0x0 ;  /* 0x0000000000187882 */ /* 0x000fe20000000000 */
[----:B------:R-:W-:Y:S01]  /*4b80*/  R2UR UR8, R18 ;  /* 0x00000000120872ca */ /* 0x000fe200000e0000 */
[----:B------:R-:W-:Y:S01]  /*4b90*/  UIADD3.X UR7, URZ, UR39, URZ, UP0, !UPT ;  /* 0x000000273f077290 */ /* 0x000fe200087fe43f */
[----:B------:R-:W-:Y:S01]  /*4ba0*/  VIADD R5, R5, 0x1 ;  /* 0x0000000105057836 */ /* 0x000fe20000000000 */
[----:B------:R-:W-:Y:S01]  /*4bb0*/  UMOV UR25, 0x10000000 ;  /* 0x1000000000197882 */ /* 0x000fe20000000000 */
[----:B------:R-:W-:Y:S01]  /*4bc0*/  UMOV UR34, URZ ;  /* 0x0000003f00227c82 */ /* 0x000fe20008000000 */
[----:B------:R-:W-:Y:S01]  /*4bd0*/  UMOV UR18, 0x10 ;  /* 0x0000001000127882 */ /* 0x000fe20000000000 */
[----:B------:R-:W-:Y:S01]  /*4be0*/  UMOV UR20, UR36 ;  /* 0x0000002400147c82 */ /* 0x000fe20008000000 */
[----:B------:R-:W-:Y:S01]  /*4bf0*/  UMOV UR21, UR37 ;  /* 0x0000002500157c82 */ /* 0x000fe20008000000 */
[----:B------:R-:W-:Y:S01]  /*4c00*/  UMOV UR10, 0x20 ;  /* 0x00000020000a7882 */ /* 0x000fe20000000000 */
[----:B------:R-:W-:Y:S01]  /*4c10*/  USHF.L.U32 UR35, UR35, 0x7, URZ ;  /* 0x0000000723237899 */ /* 0x000fe2000800063f */
[----:B------:R-:W-:Y:S01]  /*4c20*/  ISETP.NE.AND P3, PT, R5, 0x4, PT ;  /* 0x000000040500780c */ /* 0x000fe20003f65270 */
[----:B------:R-:W-:-:S02]  /*4c30*/  UIADD3 UR33, UR33, 0xd800, URZ ;  /* 0x0000d80021217890 */ /* 0x000fc4000fffe03f */
        /* <DEDUP_REMOVED lines=10> */
[----:B------:R-:W-:Y:S01]  /*4ce0*/  UMOV UR9, UR33 ;  /* 0x0000002100097c82 */ /* 0x000fe20008000000 */
[----:B------:R-:W-:Y:S01]  /*4cf0*/  UMOV UR11, UR35 ;  /* 0x00000023000b7c82 */ /* 0x000fe20008000000 */
[----:B------:R2:W-:Y:S01]  /*4d00*/  UTMALDG.4D [UR32], [UR6], desc[UR24] ;  /* 0x00001820060075b4 */ /* 0x0005e20008019000 */
[----:B------:R2:W-:Y:S01]  /*4d10*/  UTMALDG.4D [UR16], [UR6], desc[UR24] ;  /* 0x00001810060075b4 */ /* 0x0005e20008019000 */
[----:B------:R2:W-:Y:S02]  /*4d20*/  UTMALDG.4D [UR8], [UR6], desc[UR24] ;  /* 0x00001808060075b4 */ /* 0x0005e40008019000 */
[----:B--2---:R-:W-:Y:S01]  /*4d30*/  NOP ;  /* 0x0000000000007918 */ /* 0x004fe20000000000 */
.L_x_27:
[----:B------:R-:W-:-:S07]  /*4d40*/  IADD3 R7, R7, -0x1, RZ ;  /* 0xffffffff07077810 */ /* 0x000fce0007ffe0ff */
.L_x_26:
[----:B------:R-:W-:Y:S01]  /*4d50*/  VIADD R15, R15, 0x1 ;  /* 0x000000010f0f7836 */ /* 0x000fe20000000000 */
[----:B------:R-:W-:Y:S05]  /*4d60*/  WARPSYNC.ALL ;  /* 0x0000000000007948 */ /* 0x000fea0003800000 */
[----:B------:R-:W-:-:S04]  /*4d70*/  ISETP.NE.AND P3, PT, R15, 0x4, PT ;  /* 0x000000040f00780c */ /* 0x000fc80003f65270 */
[----:B-1----:R-:W-:Y:S02]  /*4d80*/  SEL R14, RZ, 0x1, P3 ;  /* 0x00000001ff0e7807 */ /* 0x002fe40001800000 */
[----:B------:R-:W-:Y:S02]  /*4d90*/  SEL R15, R15, RZ, P3 ;  /* 0x000000ff0f0f7207 */ /* 0x000fe40001800000 */
[----:B------:R-:W-:Y:S02]  /*4da0*/  LOP3.LUT R3, R3, R14, RZ, 0x3c, !PT ;  /* 0x0000000e03037212 */ /* 0x000fe400078e3cff */
[----:B------:R-:W-:Y:S02]  /*4db0*/  FMNMX R14, R24, R19, !PT ;  /* 0x00000013180e7209 */ /* 0x000fe40007800000 */
[----:B------:R-:W-:Y:S02]  /*4dc0*/  FMNMX R18, R26, R23, !PT ;  /* 0x000000171a127209 */ /* 0x000fe40007800000 */
[----:B------:R-:W-:-:S02]  /*4dd0*/  FMNMX R21, R25, R14, !PT ;  /* 0x0000000e19157209 */ /* 0x000fc40007800000 */
[----:B------:R-:W-:Y:S02]  /*4de0*/  FMNMX R113, R27, R18, !PT ;  /* 0x000000121b717209 */ /* 0x000fe40007800000 */
[----:B------:R-:W-:Y:S02]  /*4df0*/  FMNMX R14, R28, R21, !PT ;  /* 0x000000151c0e7209 */ /* 0x000fe40007800000 */
[----:B------:R-:W-:Y:S02]  /*4e00*/  FMNMX R18, R30, R113, !PT ;  /* 0x000000711e127209 */ /* 0x000fe40007800000 */
        /* <DEDUP_REMOVED lines=54> */
[----:B------:R-:W-:-:S04]  /*5170*/  FMNMX R14, R84, R21, !PT ;  /* 0x00000015540e7209 */ /* 0x000fc80007800000 */
[----:B------:R-:W-:Y:S02]  /*5180*/  FMNMX R21, R85, R14, !PT ;  /* 0x0000000e55157209 */ /* 0x000fe40007800000 */
[----:B------:R-:W-:-:S03]  /*5190*/  FMNMX R14, R86, R113, !PT ;  /* 0x00000071560e7209 */ /* 0x000fc60007800000 */
[----:B------:R-:W1:Y:S01]  /*51a0*/  SHFL.BFLY PT, R18, R21, 0x1, 0x1f ;  /* 0x0c201f0015127f89 */ /* 0x000e6200000e0000 */
[----:B------:R-:W-:-:S05]  /*51b0*/  FMNMX R22, R87, R14, !PT ;  /* 0x0000000e57167209 */ /* 0x000fca0007800000 */
[----:B------:R-:W2:Y:S01]  /*51c0*/  SHFL.BFLY PT, R113, R22, 0x1, 0x1f ;  /* 0x0c201f0016717f89 */ /* 0x000ea200000e0000 */
[----:B-1----:R-:W-:Y:S01]  /*51d0*/  FMNMX R112, R21, R18, !PT ;  /* 0x0000001215707209 */ /* 0x002fe20007800000 */
[----:B------:R-:W-:-:S04]  /*51e0*/  IMAD R21, R6, 0x8, R11 ;  /* 0x0000000806157824 */ /* 0x000fc800078e020b */
[----:B------:R-:W1:Y:S01]  /*51f0*/  SHFL.BFLY PT, R115, R112, 0x2, 0x1f ;  /* 0x0c401f0070737f89 */ /* 0x000e6200000e0000 */
[----:B--2---:R-:W-:Y:S02]  /*5200*/  FMNMX R113, R22, R113, !PT ;  /* 0x0000007116717209 */ /* 0x004fe40007800000 */
[----:B------:R-:W-:-:S03]  /*5210*/  PRMT R21, RZ, 0x654, R21 ;  /* 0x00000654ff157816 */ /* 0x000fc60000000015 */
[----:B------:R-:W2:Y:S01]  /*5220*/  SHFL.BFLY PT, R18, R113, 0x2, 0x1f ;  /* 0x0c401f0071127f89 */ /* 0x000ea200000e0000 */
[----:B------:R3:W-:Y:S01]  /*5230*/  SYNCS.ARRIVE.TRANS64.RED.A1T0 RZ, [R21+URZ], RZ ;  /* 0x000000ff15ff79a7 */ /* 0x0007e2000810043f */
[----:B-1----:R-:W-:Y:S02]  /*5240*/  FMNMX R14, R112, R115, !PT ;  /* 0x00000073700e7209 */ /* 0x002fe40007800000 */
[----:B------:R-:W-:Y:S02]  /*5250*/  LEA R115, R15, R2, 0x3 ;  /* 0x000000020f737211 */ /* 0x000fe400078e18ff */
[C---:B------:R-:W-:Y:S02]  /*5260*/  FSETP.NEU.AND P3, PT, R14.reuse, -INF , PT ;  /* 0xff8000000e00780b */ /* 0x040fe40003f6d000 */
[----:B--2---:R-:W-:Y:S02]  /*5270*/  FMNMX R18, R113, R18, !PT ;  /* 0x0000001271127209 */ /* 0x004fe40007800000 */
[----:B------:R-:W-:-:S02]  /*5280*/  FSEL R20, R14, RZ, P3 ;  /* 0x000000ff0e147208 */ /* 0x000fc40001800000 */
[----:B------:R-:W-:Y:S02]  /*5290*/  FSETP.NEU.AND P3, PT, R18, -INF , PT ;  /* 0xff8000001200780b */ /* 0x000fe40003f6d000 */
[----:B------:R-:W-:Y:S01]  /*52a0*/  SHF.L.U32 R112, R3, 0x1f, RZ ;  /* 0x0000001f03707819 */ /* 0x000fe200000006ff */
[----:B------:R-:W-:Y:S01]  /*52b0*/  FADD R19, -R20, R19 ;  /* 0x0000001314137221 */ /* 0x000fe20000000100 */
[----:B------:R-:W-:Y:S02]  /*52c0*/  FSEL R114, R18, RZ, P3 ;  /* 0x000000ff12727208 */ /* 0x000fe40001800000 */
[----:B------:R-:W1:Y:S01]  /*52d0*/  SYNCS.PHASECHK.TRANS64.TRYWAIT P5, [R115+URZ+0xd800], R112 ;  /* 0x00d80070730075a7 */ /* 0x000e6200080a017f */
[----:B------:R-:W-:Y:S02]  /*52e0*/  FMUL R22, R19, UR22 ;  /* 0x0000001613167c20 */ /* 0x000fe40008400000 */
[----:B------:R-:W-:-:S03]  /*52f0*/  FADD R19, -R114, R23 ;  /* 0x0000001772137221 */ /* 0x000fc60000000100 */
[----:B------:R-:W-:Y:S01]  /*5300*/  FSETP.GEU.AND P3, PT, R22, -126, PT ;  /* 0xc2fc00001600780b */ /* 0x000fe20003f6e000 */
[----:B------:R-:W-:Y:S01]  /*5310*/  FMUL R113, R19, UR22 ;  /* 0x0000001613717c20 */ /* 0x000fe20008400000 */
[----:B------:R-:W-:-:S04]  /*5320*/  FMUL R19, R114, UR22 ;  /* 0x0000001672137c20 */ /* 0x000fc80008400000 */
[----:B------:R-:W-:Y:S01]  /*5330*/  FSETP.GEU.AND P4, PT, R113, -126, PT ;  /* 0xc2fc00007100780b */ /* 0x000fe20003f8e000 */
[--C-:B------:R-:W-:Y:S01]  /*5340*/  FFMA R26, R26, UR22, -R19.reuse ;  /* 0x000000161a1a7c23 */ /* 0x100fe20008000813 */
[----:B------:R-:W-:-:S04]  /*5350*/  FFMA R23, R27, UR22, -R19 ;  /* 0x000000161b177c23 */ /* 0x000fc80008000813 */
[----:B------:R-:W-:Y:S01]  /*5360*/  FSETP.GEU.AND P6, PT, R26, -126, PT ;  /* 0xc2fc00001a00780b */ /* 0x000fe20003fce000 */
[----:B------:R-:W-:-:S06]  /*5370*/  @!P3 FMUL R22, R22, 0.5 ;  /* 0x3f0000001616b820 */ /* 0x000fcc0000400000 */
[----:B------:R-:W-:Y:S01]  /*5380*/  @!P4 FMUL R113, R113, 0.5 ;  /* 0x3f0000007171c820 */ /* 0x000fe20000400000 */
[----:B------:R-:W2:Y:S08]  /*5390*/  MUFU.EX2 R22, R22 ;  /* 0x0000001600167308 */ /* 0x000eb00000000800 */
[----:B------:R-:W4:Y:S01]  /*53a0*/  MUFU.EX2 R113, R113 ;  /* 0x0000007100717308 */ /* 0x000f220000000800 */
[----:B-1-3--:R-:W-:Y:S05]  /*53b0*/  @!P5 BRA `(.L_x_30) ;  /* 0x0000007c0038d947 */ /* 0x00afea0003800000 */
.L_x_84:
[----:B------:R-:W-:Y:S01]  /*53c0*/  @!P6 FMUL R26, R26, 0.5 ;  /* 0x3f0000001a1ae820 */ /* 0x000fe20000400000 */
[----:B------:R-:W-:Y:S01]  /*53d0*/  FMUL R20, R20, UR22 ;  /* 0x0000001614147c20 */ /* 0x000fe20008400000 */
[--C-:B------:R-:W-:Y:S01]  /*53e0*/  FFMA R27, R30, UR22, -R19.reuse ;  /* 0x000000161e1b7c23 */ /* 0x100fe20008000813 */
[----:B--2---:R-:W-:Y:S01]  /*53f0*/  @!P3 FMUL R22, R22, R22 ;  /* 0x000000161616b220 */ /* 0x004fe20000400000 */
[----:B-1----:R1:W2:Y:S01]  /*5400*/  MUFU.EX2 R112, R26 ;  /* 0x0000001a00707308 */ /* 0x0022a20000000800 */
[--C-:B------:R-:W-:Y:S01]  /*5410*/  FFMA R24, R24, UR22, -R20.reuse ;  /* 0x0000001618187c23 */ /* 0x100fe20008000814 */
[--C-:B------:R-:W-:Y:S01]  /*5420*/  FFMA R31, R31, UR22, -R19.reuse ;  /* 0x000000161f1f7c23 */ /* 0x100fe20008000813 */
[----:B------:R-:W-:Y:S01]  /*5430*/  FSETP.GEU.AND P3, PT, R27, -126, PT ;  /* 0xc2fc00001b00780b */ /* 0x000fe20003f6e000 */
[--C-:B------:R-:W-:Y:S01]  /*5440*/  FFMA R116, R34, UR22, -R19.reuse ;  /* 0x0000001622747c23 */ /* 0x100fe20008000813 */
[----:B----4-:R-:W-:Y:S01]  /*5450*/  @!P4 FMUL R113, R113, R113 ;  /* 0x000000717171c220 */ /* 0x010fe20000400000 */
[----:B------:R-:W-:Y:S01]  /*5460*/  FSETP.GEU.AND P5, PT, R23, -126, PT ;  /* 0xc2fc00001700780b */ /* 0x000fe20003fae000 */
[--C-:B------:R-:W-:Y:S01]  /*5470*/  FFMA R118, R38, UR22, -R19.reuse ;  /* 0x0000001626767c23 */ /* 0x100fe20008000813 */
[----:B------:R-:W-:Y:S01]  /*5480*/  FSETP.GEU.AND P4, PT, R31, -126, PT ;  /* 0xc2fc00001f00780b */ /* 0x000fe20003f8e000 */
[--C-:B-1----:R-:W-:Y:S01]  /*5490*/  FFMA R26, R28, UR22, -R20.reuse ;  /* 0x000000161c1a7c23 */ /* 0x102fe20008000814 */
[--C-:B------:R-:W-:Y:S01]  /*54a0*/  FFMA R25, R25, UR22, -R20.reuse ;  /* 0x0000001619197c23 */ /* 0x100fe20008000814 */
[--C-:B------:R-:W-:Y:S01]  /*54b0*/  FFMA R39, R39, UR22, -R19.reuse ;  /* 0x0000001627277c23 */ /* 0x100fe20008000813 */
[--C-:B------:R-:W-:Y:S01]  /*54c0*/  FFMA R117, R35, UR22, -R19.reuse ;  /* 0x0000001623757c23 */ /* 0x100fe20008000813 */
[--C-:B------:R-:W-:Y:S01]  /*54d0*/  FFMA R36, R36, UR22, -R20.reuse ;  /* 0x0000001624247c23 */ /* 0x100fe20008000814 */
[--C-:B------:R-:W-:Y:S01]  /*54e0*/  FFMA R40, R40, UR22, -R20.reuse ;  /* 0x0000001628287c23 */ /* 0x100fe20008000814 */
[--C-:B------:R-:W-:Y:S01]  /*54f0*/  FFMA R33, R33, UR22, -R20.reuse ;  /* 0x0000001621217c23 */ /* 0x100fe20008000814 */
[----:B------:R-:W-:Y:S01]  /*5500*/  @!P3 FMUL R27, R27, 0.5 ;  /* 0x3f0000001b1bb820 */ /* 0x000fe20000400000 */
[----:B--2---:R-:W-:Y:S01]  /*5510*/  @!P6 FMUL R112, R112, R112 ;  /* 0x000000707070e220 */ /* 0x004fe20000400000 */
[----:B------:R-:W-:Y:S01]  /*5520*/  FSETP.GEU.AND P6, PT, R24, -126, PT ;  /* 0xc2fc00001800780b */ /* 0x000fe20003fce000 */
[----:B------:R-:W-:Y:S01]  /*5530*/  @!P5 FMUL R23, R23, 0.5 ;  /* 0x3f0000001717d820 */ /* 0x000fe20000400000 */
[----:B------:R1:W2:Y:S01]  /*5540*/  MUFU.EX2 R21, R27 ;  /* 0x0000001b00157308 */ /* 0x0002a20000000800 */
[----:B------:R-:W-:Y:S01]  /*5550*/  @!P4 FMUL R31, R31, 0.5 ;  /* 0x3f0000001f1fc820 */ /* 0x000fe20000400000 */
[--C-:B------:R-:W-:Y:S01]  /*5560*/  FFMA R46, R46, UR22, -R19.reuse ;  /* 0x000000162e2e7c23 */ /* 0x100fe20008000813 */
[--C-:B------:R-:W-:Y:S01]  /*5570*/  FFMA R43, R43, UR22, -R19.reuse ;  /* 0x000000162b2b7c23 */ /* 0x100fe20008000813 */
[--C-:B------:R-:W-:Y:S01]  /*5580*/  FFMA R47, R47, UR22, -R19.reuse ;  /* 0x000000162f2f7c23 */ /* 0x100fe20008000813 */
[----:B------:R-:W-:Y:S01]  /*5590*/  R2UR UR6, R15 ;  /* 0x000000000f0672ca */ /* 0x000fe200000e0000 */
[-C--:B------:R-:W-:Y:S01]  /*55a0*/  FMUL R104, R104, R22.reuse ;  /* 0x0000001668687220 */ /* 0x080fe20000400000 */
[-C--:B------:R-:W-:Y:S01]  /*55b0*/  FMUL R105, R105, R22.reuse ;  /* 0x0000001669697220 */ /* 0x080fe20000400000 */
[----:B------:R-:W3:Y:S01]  /*55c0*/  MUFU.EX2 R30, R31 ;  /* 0x0000001f001e7308 */ /* 0x000ee20000000800 */
[--C-:B-1----:R-:W-:Y:S01]  /*55d0*/  FFMA R27, R29, UR22, -R20.reuse ;  /* 0x000000161d1b7c23 */ /* 0x102fe20008000814 */
[-C--:B------:R-:W-:Y:S01]  /*55e0*/  FMUL R108, R108, R22.reuse ;  /* 0x000000166c6c7220 */ /* 0x080fe20000400000 */
[----:B------:R-:W-:Y:S01]  /*55f0*/  @!P6 FMUL R24, R24, 0.5 ;  /* 0x3f0000001818e820 */ /* 0x000fe20000400000 */
[-C--:B------:R-:W-:Y:S01]  /*5600*/  FMUL R109, R109, R22.reuse ;  /* 0x000000166d6d7220 */ /* 0x080fe20000400000 */
[-C--:B------:R-:W-:Y:S01]  /*5610*/  FMUL R106, R106, R113.reuse ;  /* 0x000000716a6a7220 */ /* 0x080fe20000400000 */
[-C--:B------:R-:W-:Y:S01]  /*5620*/  FMUL R107, R107, R113.reuse ;  /* 0x000000716b6b7220 */ /* 0x080fe20000400000 */
[----:B------:R-:W-:Y:S01]  /*5630*/  FMUL R110, R110, R113 ;  /* 0x000000716e6e7220 */ /* 0x000fe20000400000 */
[----:B------:R1:W4:Y:S01]  /*5640*/  MUFU.EX2 R115, R24 ;  /* 0x0000001800737308 */ /* 0x0003220000000800 */
[----:B--2---:R-:W-:Y:S01]  /*5650*/  @!P3 FMUL R21, R21, R21 ;  /* 0x000000151515b220 */ /* 0x004fe20000400000 */
[----:B------:R-:W-:Y:S01]  /*5660*/  FSETP.GEU.AND P3, PT, R26, -126, PT ;  /* 0xc2fc00001a00780b */ /* 0x000fe20003f6e000 */
[-C--:B------:R-:W-:Y:S01]  /*5670*/  FMUL R111, R111, R113.reuse ;  /* 0x000000716f6f7220 */ /* 0x080fe20000400000 */
[----:B------:R-:W-:Y:S01]  /*5680*/  UIMAD UR6, UR6, 0x300, UR23 ;  /* 0x00000300060678a4 */ /* 0x000fe2000f8e0217 */
[-C--:B------:R-:W-:Y:S01]  /*5690*/  FMUL R96, R96, R22.reuse ;  /* 0x0000001660607220 */ /* 0x080fe20000400000 */
[----:B------:R-:W-:Y:S01]  /*56a0*/  UMOV UR7, 0xc0000010 ;  /* 0xc000001000077882 */ /* 0x000fe20000000000 */
[----:B------:R-:W-:Y:S01]  /*56b0*/  FMUL R97, R97, R22 ;  /* 0x0000001661617220 */ /* 0x000fe20000400000 */
[----:B------:R-:W2:Y:S01]  /*56c0*/  MUFU.EX2 R23, R23 ;  /* 0x0000001700177308 */ /* 0x000ea20000000800 */
[--C-:B-1----:R-:W-:Y:S01]  /*56d0*/  FFMA R24, R32, UR22, -R20.reuse ;  /* 0x0000001620187c23 */ /* 0x102fe20008000814 */
[----:B---3--:R-:W-:Y:S01]  /*56e0*/  @!P4 FMUL R30, R30, R30 ;  /* 0x0000001e1e1ec220 */ /* 0x008fe20000400000 */
[----:B------:R-:W-:Y:S01]  /*56f0*/  FSETP.GEU.AND P4, PT, R27, -126, PT ;  /* 0xc2fc00001b00780b */ /* 0x000fe20003f8e000 */
[-C--:B------:R-:W-:Y:S01]  /*5700*/  FMUL R100, R100, R22.reuse ;  /* 0x0000001664647220 */ /* 0x080fe20000400000 */
[-C--:B------:R-:W-:Y:S01]  /*5710*/  FMUL R101, R101, R22.reuse ;  /* 0x0000001665657220 */ /* 0x080fe20000400000 */
[-C--:B------:R-:W-:Y:S01]  /*5720*/  FMUL R98, R98, R113.reuse ;  /* 0x0000007162627220 */ /* 0x080fe20000400000 */
[----:B------:R-:W-:Y:S01]  /*5730*/  @!P3 FMUL R26, R26, 0.5 ;  /* 0x3f0000001a1ab820 */ /* 0x000fe20000400000 */
[----:B------:R-:W-:Y:S01]  /*5740*/  FMUL R99, R99, R113 ;  /* 0x0000007163637220 */ /* 0x000fe20000400000 */
[----:B----4-:R-:W-:Y:S01]  /*5750*/  @!P6 FMUL R115, R115, R115 ;  /* 0x000000737373e220 */ /* 0x010fe20000400000 */
[----:B------:R-:W-:Y:S01]  /*5760*/  FSETP.GEU.AND P6, PT, R116, -126, PT ;  /* 0xc2fc00007400780b */ /* 0x000fe20003fce000 */
[----:B------:R1:W3:Y:S01]  /*5770*/  MUFU.EX2 R29, R26 ;  /* 0x0000001a001d7308 */ /* 0x0002e20000000800 */
[-C--:B------:R-:W-:Y:S01]  /*5780*/  FMUL R102, R102, R113.reuse ;  /* 0x0000007166667220 */ /* 0x080fe20000400000 */
[----:B------:R-:W-:Y:S01]  /*5790*/  FMUL R103, R103, R113 ;  /* 0x0000007167677220 */ /* 0x000fe20000400000 */
[----:B------:R-:W-:Y:S01]  /*57a0*/  UIADD3 UR8, UR6, 0x100, URZ ;  /* 0x0000010006087890 */ /* 0x000fe2000fffe03f */
[-C--:B------:R-:W-:Y:S01]  /*57b0*/  FMUL R88, R88, R22.reuse ;  /* 0x0000001658587220 */ /* 0x080fe20000400000 */
[----:B------:R-:W-:Y:S01]  /*57c0*/  @!P4 FMUL R27, R27, 0.5 ;  /* 0x3f0000001b1bc820 */ /* 0x000fe20000400000 */
[----:B--2---:R-:W-:Y:S01]  /*57d0*/  @!P5 FMUL R23, R23, R23 ;  /* 0x000000171717d220 */ /* 0x004fe20000400000 */
[----:B------:R-:W-:Y:S01]  /*57e0*/  FSETP.GEU.AND P5, PT, R25, -126, PT ;  /* 0xc2fc00001900780b */ /* 0x000fe20003fae000 */
[----:B------:R-:W-:Y:S01]  /*57f0*/  UMOV UR19, 0xc0000010 ;  /* 0xc000001000137882 */ /* 0x000fe20000000000 */
[----:B------:R2:W4:Y:S01]  /*5800*/  MUFU.EX2 R114, R27 ;  /* 0x0000001b00727308 */ /* 0x0005220000000800 */
[--C-:B-1----:R-:W-:Y:S01]  /*5810*/  FFMA R26, R42, UR22, -R19.reuse ;  /* 0x000000162a1a7c23 */ /* 0x102fe20008000813 */
[----:B------:R-:W-:Y:S01]  /*5820*/  UMOV UR18, UR8 ;  /* 0x0000000800127c82 */ /* 0x000fe20008000000 */
[----:B------:R-:W-:Y:S01]  /*5830*/  @!P6 FMUL R116, R116, 0.5 ;  /* 0x3f0000007474e820 */ /* 0x000fe20000400000 */
[-C--:B------:R-:W-:Y:S01]  /*5840*/  FMUL R89, R89, R22.reuse ;  /* 0x0000001659597220 */ /* 0x080fe20000400000 */
[-C--:B------:R-:W-:Y:S01]  /*5850*/  FMUL R92, R92, R22.reuse ;  /* 0x000000165c5c7220 */ /* 0x080fe20000400000 */
[----:B------:R-:W-:Y:S01]  /*5860*/  FMUL R93, R93, R22 ;  /* 0x000000165d5d7220 */ /* 0x000fe20000400000 */
[----:B------:R-:W-:Y:S01]  /*5870*/  FMUL R90, R90, R113 ;  /* 0x000000715a5a7220 */ /* 0x000fe20000400000 */
[----:B------:R-:W1:Y:S01]  /*5880*/  MUFU.EX2 R38, R116 ;  /* 0x0000007400267308 */ /* 0x000e620000000800 */
[----:B---3--:R-:W-:Y:S01]  /*5890*/  @!P3 FMUL R29, R29, R29 ;  /* 0x0000001d1d1db220 */ /* 0x008fe20000400000 */
[----:B------:R-:W-:Y:S01]  /*58a0*/  FSETP.GEU.AND P3, PT, R118, -126, PT ;  /* 0xc2fc00007600780b */ /* 0x000fe20003f6e000 */
[----:B------:R-:W-:Y:S01]  /*58b0*/  @!P5 FMUL R25, R25, 0.5 ;  /* 0x3f0000001919d820 */ /* 0x000fe20000400000 */
[----:B--2---:R-:W-:Y:S01]  /*58c0*/  F2FP.F16.F32.PACK_AB R27, R30, R21 ;  /* 0x000000151e1b723e */ /* 0x004fe200000000ff */
[-C--:B------:R-:W-:Y:S01]  /*58d0*/  FMUL R91, R91, R113.reuse ;  /* 0x000000715b5b7220 */ /* 0x080fe20000400000 */
[-C--:B------:R-:W-:Y:S01]  /*58e0*/  FMUL R94, R94, R113.reuse ;  /* 0x000000715e5e7220 */ /* 0x080fe20000400000 */
[----:B------:R-:W-:Y:S01]  /*58f0*/  FMUL R95, R95, R113 ;  /* 0x000000715f5f7220 */ /* 0x000fe20000400000 */
[----:B------:R2:W3:Y:S01]  /*5900*/  MUFU.EX2 R28, R25 ;  /* 0x00000019001c7308 */ /* 0x0004e20000000800 */
[----:B----4-:R-:W-:Y:S01]  /*5910*/  @!P4 FMUL R114, R114, R114 ;  /* 0x000000727272c220 */ /* 0x010fe20000400000 */
[----:B------:R-:W-:Y:S01]  /*5920*/  FSETP.GEU.AND P4, PT, R39, -126, PT ;  /* 0xc2fc00002700780b */ /* 0x000fe20003f8e000 */
[----:B------:R-:W-:Y:S01]  /*5930*/  UIADD3 UR10, UR6, 0x200, URZ ;  /* 0x00000200060a7890 */ /* 0x000fe2000fffe03f */
[--C-:B------:R-:W-:Y:S01]  /*5940*/  FFMA R41, R41, UR22, -R20.reuse ;  /* 0x0000001629297c23 */ /* 0x100fe20008000814 */
[----:B------:R-:W-:Y:S01]  /*5950*/  UMOV UR11, 0xc0000010 ;  /* 0xc0000010000b7882 */ /* 0x000fe20000000000 */
[----:B------:R-:W-:Y:S01]  /*5960*/  UIADD3 UR8, UR6, 0x20, URZ ;  /* 0x0000002006087890 */ /* 0x000fe2000fffe03f */
[----:B------:R-:W-:Y:S01]  /*5970*/  @!P3 FMUL R118, R118, 0.5 ;  /* 0x3f0000007676b820 */ /* 0x000fe20000400000 */
[--C-:B------:R-:W-:Y:S01]  /*5980*/  FFMA R51, R51, UR22, -R19.reuse ;  /* 0x0000001633337c23 */ /* 0x100fe20008000813 */
[----:B-1----:R-:W-:Y:S01]  /*5990*/  @!P6 FMUL R38, R38, R38 ;  /* 0x000000262626e220 */ /* 0x002fe20000400000 */
[----:B------:R-:W-:Y:S01]  /*59a0*/  FSETP.GEU.AND P6, PT, R24, -126, PT ;  /* 0xc2fc00001800780b */ /* 0x000fe20003fce000 */
[----:B------:R-:W1:Y:S01]  /*59b0*/  MUFU.EX2 R34, R118 ;  /* 0x0000007600227308 */ /* 0x000e620000000800 */
[--C-:B--2---:R-:W-:Y:S01]  /*59c0*/  FFMA R25, R37, UR22, -R20.reuse ;  /* 0x0000001625197c23 */ /* 0x104fe20008000814 */
[--C-:B------:R-:W-:Y:S01]  /*59d0*/  FFMA R55, R55, UR22, -R19.reuse ;  /* 0x0000001637377c23 */ /* 0x100fe20008000813 */
[--C-:B------:R-:W-:Y:S01]  /*59e0*/  FFMA R49, R49, UR22, -R20.reuse ;  /* 0x0000001631317c23 */ /* 0x100fe20008000814 */
[----:B------:R-:W-:Y:S01]  /*59f0*/  @!P4 FMUL R39, R39, 0.5 ;  /* 0x3f0000002727c820 */ /* 0x000fe20000400000 */
[--C-:B------:R-:W-:Y:S01]  /*5a00*/  FFMA R52, R52, UR22, -R20.reuse ;  /* 0x0000001634347c23 */ /* 0x100fe20008000814 */
[----:B---3--:R-:W-:Y:S01]  /*5a10*/  @!P5 FMUL R28, R28, R28 ;  /* 0x0000001c1c1cd220 */ /* 0x008fe20000400000 */
[----:B------:R-:W-:Y:S01]  /*5a20*/  FSETP.GEU.AND P5, PT, R117, -126, PT ;  /* 0xc2fc00007500780b */ /* 0x000fe20003fae000 */
[----:B------:R-:W2:Y:S01]  /*5a30*/  MUFU.EX2 R35, R39 ;  /* 0x0000002700237308 */ /* 0x000ea20000000800 */
[--C-:B------:R-:W-:Y:S01]  /*5a40*/  FFMA R53, R53, UR22, -R20.reuse ;  /* 0x0000001635357c23 */ /* 0x100fe20008000814 */
[--C-:B------:R-:W-:Y:S01]  /*5a50*/  FFMA R59, R59, UR22, -R19.reuse ;  /* 0x000000163b3b7c23 */ /* 0x100fe20008000813 */
[--C-:B------:R-:W-:Y:S01]  /*5a60*/  FFMA R56, R56, UR22, -R20.reuse ;  /* 0x0000001638387c23 */ /* 0x100fe20008000814 */
[----:B------:R-:W-:Y:S01]  /*5a70*/  @!P6 FMUL R24, R24, 0.5 ;  /* 0x3f0000001818e820 */ /* 0x000fe20000400000 */
[--C-:B------:R-:W-:Y:S01]  /*5a80*/  FFMA R62, R62, UR22, -R19.reuse ;  /* 0x000000163e3e7c23 */ /* 0x100fe20008000813 */
[----:B------:R-:W-:Y:S01]  /*5a90*/  UIADD3 UR12, UR6, 0x220, URZ ;  /* 0x00000220060c7890 */ /* 0x000fe2000fffe03f */
[--C-:B------:R-:W-:Y:S01]  /*5aa0*/  FFMA R67, R67, UR22, -R19.reuse ;  /* 0x0000001643437c23 */ /* 0x100fe20008000813 */
[----:B------:R3:W4:Y:S01]  /*5ab0*/  MUFU.EX2 R116, R24 ;  /* 0x0000001800747308 */ /* 0x0007220000000800 */
[----:B-1----:R-:W-:Y:S01]  /*5ac0*/  @!P3 FMUL R34, R34, R34 ;  /* 0x000000222222b220 */ /* 0x002fe20000400000 */
[----:B------:R-:W-:Y:S01]  /*5ad0*/  FSETP.GEU.AND P3, PT, R36, -126, PT ;  /* 0xc2fc00002400780b */ /* 0x000fe20003f6e000 */
[--C-:B------:R-:W-:Y:S01]  /*5ae0*/  FFMA R71, R71, UR22, -R19.reuse ;  /* 0x0000001647477c23 */ /* 0x100fe20008000813 */
[----:B------:R-:W-:Y:S01]  /*5af0*/  @!P5 FMUL R117, R117, 0.5 ;  /* 0x3f0000007575d820 */ /* 0x000fe20000400000 */
[--C-:B------:R-:W-:Y:S01]  /*5b00*/  FFMA R65, R65, UR22, -R20.reuse ;  /* 0x0000001641417c23 */ /* 0x100fe20008000814 */
[--C-:B------:R-:W-:Y:S01]  /*5b10*/  FFMA R69, R69, UR22, -R20.reuse ;  /* 0x0000001645457c23 */ /* 0x100fe20008000814 */
[--C-:B------:R-:W-:Y:S01]  /*5b20*/  FFMA R74, R74, UR22, -R19.reuse ;  /* 0x000000164a4a7c23 */ /* 0x100fe20008000813 */
[----:B------:R-:W1:Y:S01]  /*5b30*/  MUFU.EX2 R31, R117 ;  /* 0x00000075001f7308 */ /* 0x000e620000000800 */
[----:B--2---:R-:W-:Y:S01]  /*5b40*/  @!P4 FMUL R35, R35, R35 ;  /* 0x000000232323c220 */ /* 0x004fe20000400000 */
[----:B------:R-:W-:Y:S01]  /*5b50*/  FSETP.GEU.AND P4, PT, R25, -126, PT ;  /* 0xc2fc00001900780b */ /* 0x000fe20003f8e000 */
[--C-:B---3--:R-:W-:Y:S01]  /*5b60*/  FFMA R24, R44, UR22, -R20.reuse ;  /* 0x000000162c187c23 */ /* 0x108fe20008000814 */
[--C-:B------:R-:W-:Y:S01]  /*5b70*/  FFMA R72, R72, UR22, -R20.reuse ;  /* 0x0000001648487c23 */ /* 0x100fe20008000814 */
[--C-:B------:R-:W-:Y:S01]  /*5b80*/  FFMA R73, R73, UR22, -R20.reuse ;  /* 0x0000001649497c23 */ /* 0x100fe20008000814 */
[--C-:B------:R-:W-:Y:S01]  /*5b90*/  FFMA R76, R76, UR22, -R20.reuse ;  /* 0x000000164c4c7c23 */ /* 0x100fe20008000814 */
[----:B------:R-:W-:Y:S01]  /*5ba0*/  @!P3 FMUL R36, R36, 0.5 ;  /* 0x3f0000002424b820 */ /* 0x000fe20000400000 */
[--C-:B------:R-:W-:Y:S01]  /*5bb0*/  FFMA R77, R77, UR22, -R20.reuse ;  /* 0x000000164d4d7c23 */ /* 0x100fe20008000814 */
[----:B----4-:R-:W-:Y:S01]  /*5bc0*/  @!P6 FMUL R116, R116, R116 ;  /* 0x000000747474e220 */ /* 0x010fe20000400000 */
[----:B------:R-:W-:Y:S01]  /*5bd0*/  FSETP.GEU.AND P6, PT, R26, -126, PT ;  /* 0xc2fc00001a00780b */ /* 0x000fe20003fce000 */
[----:B------:R-:W2:Y:S01]  /*5be0*/  MUFU.EX2 R32, R36 ;  /* 0x0000002400207308 */ /* 0x000ea20000000800 */
[--C-:B------:R-:W-:Y:S01]  /*5bf0*/  FFMA R82, R82, UR22, -R19.reuse ;  /* 0x0000001652527c23 */ /* 0x100fe20008000813 */
[----:B------:R-:W-:Y:S01]  /*5c00*/  FFMA R83, R83, UR22, -R19 ;  /* 0x0000001653537c23 */ /* 0x000fe20008000813 */
[--C-:B------:R-:W-:Y:S01]  /*5c10*/  FFMA R80, R80, UR22, -R20.reuse ;  /* 0x0000001650507c23 */ /* 0x100fe20008000814 */
[----:B------:R-:W-:Y:S01]  /*5c20*/  @!P4 FMUL R25, R25, 0.5 ;  /* 0x3f0000001919c820 */ /* 0x000fe20000400000 */
[--C-:B------:R-:W-:Y:S01]  /*5c30*/  FFMA R81, R81, UR22, -R20.reuse ;  /* 0x0000001651517c23 */ /* 0x100fe20008000814 */
[----:B-1----:R-:W-:Y:S01]  /*5c40*/  @!P5 FMUL R31, R31, R31 ;  /* 0x0000001f1f1fd220 */ /* 0x002fe20000400000 */
[----:B------:R-:W-:Y:S01]  /*5c50*/  FSETP.GEU.AND P5, PT, R33, -126, PT ;  /* 0xc2fc00002100780b */ /* 0x000fe20003fae000 */
[----:B------:R1:W3:Y:S01]  /*5c60*/  MUFU.EX2 R117, R25 ;  /* 0x0000001900757308 */ /* 0x0002e20000000800 */
[----:B------:R-:W-:Y:S01]  /*5c70*/  FFMA R84, R84, UR22, -R20 ;  /* 0x0000001654547c23 */ /* 0x000fe20008000814 */
[----:B------:R-:W-:Y:S01]  /*5c80*/  VIADD R6, R6, 0x1 ;  /* 0x0000000106067836 */ /* 0x000fe20000000000 */
[----:B------:R-:W-:Y:S01]  /*5c90*/  IADD3 R15, R15, 0x1, RZ ;  /* 0x000000010f0f7810 */ /* 0x000fe20007ffe0ff */
[----:B------:R-:W-:-:S04]  /*5ca0*/  @!P6 FMUL R26, R26, 0.5 ;  /* 0x3f0000001a1ae820 */ /* 0x000fc80000400000 */
[----:B------:R4:W5:Y:S01]  /*5cb0*/  MUFU.EX2 R42, R26 ;  /* 0x0000001a002a7308 */ /* 0x0009620000000800 */
[----:B--2---:R-:W-:Y:S01]  /*5cc0*/  @!P3 FMUL R32, R32, R32 ;  /* 0x000000202020b220 */ /* 0x004fe20000400000 */
[----:B------:R-:W-:Y:S01]  /*5cd0*/  FSETP.GEU.AND P3, PT, R46, -126, PT ;  /* 0xc2fc00002e00780b */ /* 0x000fe20003f6e000 */
[----:B-1----:R-:W-:Y:S01]  /*5ce0*/  FFMA R25, R45, UR22, -R20 ;  /* 0x000000162d197c23 */ /* 0x002fe20008000814 */
[----:B------:R-:W-:-:S04]  /*5cf0*/  @!P5 FMUL R33, R33, 0.5 ;  /* 0x3f0000002121d820 */ /* 0x000fc80000400000 */
[----:B------:R-:W1:Y:S01]  /*5d00*/  MUFU.EX2 R37, R33 ;  /* 0x0000002100257308 */ /* 0x000e620000000800 */
[----:B----4-:R-:W-:Y:S01]  /*5d10*/  FFMA R26, R50, UR22, -R19 ;  /* 0x00000016321a7c23 */ /* 0x010fe20008000813 */
[----:B---3--:R-:W-:Y:S01]  /*5d20*/  @!P4 FMUL R117, R117, R117 ;  /* 0x000000757575c220 */ /* 0x008fe20000400000 */
[----:B------:R-:W-:-:S04]  /*5d30*/  FSETP.GEU.AND P4, PT, R47, -126, PT ;  /* 0xc2fc00002f00780b */ /* 0x000fc80003f8e000 */
[----:B------:R-:W-:Y:S01]  /*5d40*/  @!P3 FMUL R46, R46, 0.5 ;  /* 0x3f0000002e2eb820 */ /* 0x000fe20000400000 */
[----:B-----5:R-:W-:Y:S01]  /*5d50*/  @!P6 FMUL R42, R42, R42 ;  /* 0x0000002a2a2ae220 */ /* 0x020fe20000400000 */
[----:B------:R-:W-:Y:S02]  /*5d60*/  FSETP.GEU.AND P6, PT, R40, -126, PT ;  /* 0xc2fc00002800780b */ /* 0x000fe40003fce000 */
[----:B------:R-:W2:Y:S05]  /*5d70*/  MUFU.EX2 R36, R46 ;  /* 0x0000002e00247308 */ /* 0x000eaa0000000800 */
[----:B------:R-:W-:Y:S01]  /*5d80*/  @!P4 FMUL R47, R47, 0.5 ;  /* 0x3f0000002f2fc820 */ /* 0x000fe20000400000 */
[----:B-1----:R-:W-:Y:S01]  /*5d90*/  @!P5 FMUL R37, R37, R37 ;  /* 0x000000252525d220 */ /* 0x002fe20000400000 */
[----:B------:R-:W-:-:S02]  /*5da0*/  FSETP.GEU.AND P5, PT, R43, -126, PT ;  /* 0xc2fc00002b00780b */ /* 0x000fc40003fae000 */
[----:B------:R-:W1:Y:S02]  /*5db0*/  MUFU.EX2 R39, R47 ;  /* 0x0000002f00277308 */ /* 0x000e640000000800 */
[----:B------:R-:W-:-:S06]  /*5dc0*/  @!P6 FMUL R40, R40, 0.5 ;  /* 0x3f0000002828e820 */ /* 0x000fcc0000400000 */
[----:B------:R3:W4:Y:S01]  /*5dd0*/  MUFU.EX2 R45, R40 ;  /* 0x00000028002d7308 */ /* 0x0007220000000800 */
[----:B--2---:R-:W-:Y:S01]  /*5de0*/  @!P3 FMUL R36, R36, R36 ;  /* 0x000000242424b220 */ /* 0x004fe20000400000 */
[----:B------:R-:W-:Y:S01]  /*5df0*/  FSETP.GEU.AND P3, PT, R24, -126, PT ;  /* 0xc2fc00001800780b */ /* 0x000fe20003f6e000 */
[----:B------:R-:W-:-:S05]  /*5e00*/  @!P5 FMUL R43, R43, 0.5 ;  /* 0x3f0000002b2bd820 */ /* 0x000fca0000400000 */
[----:B------:R-:W2:Y:S01]  /*5e10*/  MUFU.EX2 R33, R43 ;  /* 0x0000002b00217308 */ /* 0x000ea20000000800 */
[----:B-1----:R-:W-:Y:S01]  /*5e20*/  @!P4 FMUL R39, R39, R39 ;  /* 0x000000272727c220 */ /* 0x002fe20000400000 */
[----:B------:R-:W-:Y:S01]  /*5e30*/  FSETP.GEU.AND P4, PT, R25, -126, PT ;  /* 0xc2fc00001900780b */ /* 0x000fe20003f8e000 */
[----:B---3--:R-:W-:-:S04]  /*5e40*/  FFMA R40, R54, UR22, -R19 ;  /* 0x0000001636287c23 */ /* 0x008fc80008000813 */
[----:B------:R-:W-:Y:S01]  /*5e50*/  @!P3 FMUL R24, R24, 0.5 ;  /* 0x3f0000001818b820 */ /* 0x000fe20000400000 */
[----:B----4-:R-:W-:Y:S01]  /*5e60*/  @!P6 FMUL R45, R45, R45 ;  /* 0x0000002d2d2de220 */ /* 0x010fe20000400000 */
[----:B------:R-:W-:Y:S02]  /*5e70*/  FSETP.GEU.AND P6, PT, R26, -126, PT ;  /* 0xc2fc00001a00780b */ /* 0x000fe40003fce000 */
[----:B------:R1:W3:Y:S04]  /*5e80*/  MUFU.EX2 R43, R24 ;  /* 0x00000018002b7308 */ /* 0x0002e80000000800 */
[----:B------:R-:W-:Y:S01]  /*5e90*/  @!P4 FMUL R25, R25, 0.5 ;  /* 0x3f0000001919c820 */ /* 0x000fe20000400000 */
[----:B--2---:R-:W-:Y:S01]  /*5ea0*/  @!P5 FMUL R33, R33, R33 ;  /* 0x000000212121d220 */ /* 0x004fe20000400000 */
[----:B------:R-:W-:-:S02]  /*5eb0*/  FSETP.GEU.AND P5, PT, R41, -126, PT ;  /* 0xc2fc00002900780b */ /* 0x000fc40003fae000 */
[----:B------:R2:W4:Y:S01]  /*5ec0*/  MUFU.EX2 R46, R25 ;  /* 0x00000019002e7308 */ /* 0x0005220000000800 */
[----:B-1----:R-:W-:Y:S02]  /*5ed0*/  FFMA R24, R48, UR22, -R20 ;  /* 0x0000001630187c23 */ /* 0x002fe40008000814 */
[----:B------:R-:W-:-:S05]  /*5ee0*/  @!P6 FMUL R26, R26, 0.5 ;  /* 0x3f0000001a1ae820 */ /* 0x000fca0000400000 */
[----:B------:R1:W5:Y:S01]  /*5ef0*/  MUFU.EX2 R50, R26 ;  /* 0x0000001a00327308 */ /* 0x0003620000000800 */
[----:B--2---:R-:W-:Y:S01]  /*5f00*/  FFMA R25, R58, UR22, -R19 ;  /* 0x000000163a197c23 */ /* 0x004fe20008000813 */
[----:B---3--:R-:W-:Y:S01]  /*5f10*/  @!P3 FMUL R43, R43, R43 ;  /* 0x0000002b2b2bb220 */ /* 0x008fe20000400000 */
[----:B------:R-:W-:Y:S01]  /*5f20*/  FSETP.GEU.AND P3, PT, R40, -126, PT ;  /* 0xc2fc00002800780b */ /* 0x000fe20003f6e000 */
[----:B------:R-:W-:-:S04]  /*5f30*/  @!P5 FMUL R41, R41, 0.5 ;  /* 0x3f0000002929d820 */ /* 0x000fc80000400000 */
[----:B------:R-:W2:Y:S01]  /*5f40*/  MUFU.EX2 R44, R41 ;  /* 0x00000029002c7308 */ /* 0x000ea20000000800 */
[----:B-1----:R-:W-:Y:S01]  /*5f50*/  F2FP.F16.F32.PACK_AB R26, R114, R29 ;  /* 0x0000001d721a723e */ /* 0x002fe200000000ff */
[----:B----4-:R-:W-:Y:S01]  /*5f60*/  @!P4 FMUL R46, R46, R46 ;  /* 0x0000002e2e2ec220 */ /* 0x010fe20000400000 */
[----:B------:R-:W-:-:S05]  /*5f70*/  FSETP.GEU.AND P4, PT, R55, -126, PT ;  /* 0xc2fc00003700780b */ /* 0x000fca0003f8e000 */
[----:B------:R-:W-:Y:S01]  /*5f80*/  @!P3 FMUL R40, R40, 0.5 ;  /* 0x3f0000002828b820 */ /* 0x000fe20000400000 */
[----:B-----5:R-:W-:Y:S01]  /*5f90*/  @!P6 FMUL R50, R50, R50 ;  /* 0x000000323232e220 */ /* 0x020fe20000400000 */
[----:B------:R-:W-:-:S04]  /*5fa0*/  FSETP.GEU.AND P6, PT, R24, -126, PT ;  /* 0xc2fc00001800780b */ /* 0x000fc80003fce000 */
[----:B------:R-:W1:Y:S02]  /*5fb0*/  MUFU.EX2 R40, R40 ;  /* 0x0000002800287308 */ /* 0x000e640000000800 */
[----:B------:R-:W-:Y:S01]  /*5fc0*/  @!P4 FMUL R55, R55, 0.5 ;  /* 0x3f0000003737c820 */ /* 0x000fe20000400000 */
[----:B--2---:R-:W-:Y:S01]  /*5fd0*/  @!P5 FMUL R44, R44, R44 ;  /* 0x0000002c2c2cd220 */ /* 0x004fe20000400000 */
[----:B------:R-:W-:-:S04]  /*5fe0*/  FSETP.GEU.AND P5, PT, R51, -126, PT ;  /* 0xc2fc00003300780b */ /* 0x000fc80003fae000 */
[----:B------:R2:W3:Y:S01]  /*5ff0*/  MUFU.EX2 R47, R55 ;  /* 0x00000037002f7308 */ /* 0x0004e20000000800 */
[----:B------:R-:W-:-:S07]  /*6000*/  @!P6 FMUL R24, R24, 0.5 ;  /* 0x3f0000001818e820 */ /* 0x000fce0000400000 */
[----:B------:R4:W5:Y:S01]  /*6010*/  MUFU.EX2 R119, R24 ;  /* 0x0000001800777308 */ /* 0x0009620000000800 */
[----:B------:R-:W-:Y:S01]  /*6020*/  @!P5 FMUL R51, R51, 0.5 ;  /* 0x3f0000003333d820 */ /* 0x000fe20000400000 */
[----:B-1----:R-:W-:Y:S01]  /*6030*/  @!P3 FMUL R40, R40, R40 ;  /* 0x000000282828b220 */ /* 0x002fe20000400000 */
[----:B------:R-:W-:Y:S01]  /*6040*/  FSETP.GEU.AND P3, PT, R52, -126, PT ;  /* 0xc2fc00003400780b */ /* 0x000fe20003f6e000 */
[--C-:B--2---:R-:W-:Y:S01]  /*6050*/  FFMA R55, R57, UR22, -R20.reuse ;  /* 0x0000001639377c23 */ /* 0x104fe20008000814 */
[--C-:B------:R-:W-:Y:S01]  /*6060*/  FFMA R57, R61, UR22, -R20.reuse ;  /* 0x000000163d397c23 */ /* 0x100fe20008000814 */
[----:B------:R-:W-:Y:S02]  /*6070*/  FFMA R61, R70, UR22, -R19 ;  /* 0x00000016463d7c23 */ /* 0x000fe40008000813 */
[----:B------:R-:W1:Y:S01]  /*6080*/  MUFU.EX2 R41, R51 ;  /* 0x0000003300297308 */ /* 0x000e620000000800 */
[----:B----4-:R-:W-:Y:S01]  /*6090*/  F2FP.F16.F32.PACK_AB R24, R28, R115 ;  /* 0x000000731c18723e */ /* 0x010fe200000000ff */
[----:B---3--:R-:W-:Y:S01]  /*60a0*/  @!P4 FMUL R47, R47, R47 ;  /* 0x0000002f2f2fc220 */ /* 0x008fe20000400000 */
[----:B------:R-:W-:Y:S01]  /*60b0*/  FSETP.GEU.AND P4, PT, R53, -126, PT ;  /* 0xc2fc00003500780b */ /* 0x000fe20003f8e000 */
[----:B------:R-:W-:Y:S01]  /*60c0*/  FFMA R115, R22, R13, R115 ;  /* 0x0000000d16737223 */ /* 0x000fe20000000073 */
[----:B------:R-:W-:-:S03]  /*60d0*/  FFMA R22, R68, UR22, -R20 ;  /* 0x0000001644167c23 */ /* 0x000fc60008000814 */
[----:B------:R-:W-:Y:S01]  /*60e0*/  @!P3 FMUL R52, R52, 0.5 ;  /* 0x3f0000003434b820 */ /* 0x000fe20000400000 */
[----:B-----5:R-:W-:Y:S01]  /*60f0*/  @!P6 FMUL R119, R119, R119 ;  /* 0x000000777777e220 */ /* 0x020fe20000400000 */
[----:B------:R-:W-:Y:S01]  /*6100*/  FSETP.GEU.AND P6, PT, R25, -126, PT ;  /* 0xc2fc00001900780b */ /* 0x000fe20003fce000 */
[----:B------:R-:W-:Y:S01]  /*6110*/  FADD R28, R115, R28 ;  /* 0x0000001c731c7221 */ /* 0x000fe20000000000 */
[----:B------:R-:W2:Y:S03]  /*6120*/  MUFU.EX2 R54, R52 ;  /* 0x0000003400367308 */ /* 0x000ea60000000800 */
[----:B------:R-:W-:Y:S01]  /*6130*/  FADD R29, R28, R29 ;  /* 0x0000001d1c1d7221 */ /* 0x000fe20000000000 */
[----:B------:R-:W-:Y:S01]  /*6140*/  @!P4 FMUL R53, R53, 0.5 ;  /* 0x3f0000003535c820 */ /* 0x000fe20000400000 */
[----:B-1----:R-:W-:Y:S01]  /*6150*/  @!P5 FMUL R41, R41, R41 ;  /* 0x000000292929d220 */ /* 0x002fe20000400000 */
[----:B------:R-:W-:Y:S01]  /*6160*/  FSETP.GEU.AND P5, PT, R49, -126, PT ;  /* 0xc2fc00003100780b */ /* 0x000fe20003fae000 */
[----:B------:R-:W-:Y:S01]  /*6170*/  FADD R29, R29, R114 ;  /* 0x000000721d1d7221 */ /* 0x000fe20000000000 */
[----:B------:R-:W1:Y:S01]  /*6180*/  MUFU.EX2 R51, R53 ;  /* 0x0000003500337308 */ /* 0x000e620000000800 */
[----:B------:R-:W-:-:S02]  /*6190*/  FFMA R28, R75, UR22, -R19 ;  /* 0x000000164b1c7c23 */ /* 0x000fc40008000813 */
[----:B------:R-:W-:-:S05]  /*61a0*/  @!P6 FMUL R25, R25, 0.5 ;  /* 0x3f0000001919e820 */ /* 0x000fca0000400000 */
[----:B------:R3:W4:Y:S01]  /*61b0*/  MUFU.EX2 R58, R25 ;  /* 0x00000019003a7308 */ /* 0x0007220000000800 */
[----:B--2---:R-:W-:Y:S01]  /*61c0*/  @!P3 FMUL R54, R54, R54 ;  /* 0x000000363636b220 */ /* 0x004fe20000400000 */
[----:B------:R-:W-:Y:S01]  /*61d0*/  FSETP.GEU.AND P3, PT, R62, -126, PT ;  /* 0xc2fc00003e00780b */ /* 0x000fe20003f6e000 */
[----:B------:R-:W-:-:S05]  /*61e0*/  @!P5 FMUL R49, R49, 0.5 ;  /* 0x3f0000003131d820 */ /* 0x000fca0000400000 */
[----:B------:R2:W5:Y:S01]  /*61f0*/  MUFU.EX2 R48, R49 ;  /* 0x0000003100307308 */ /* 0x0005620000000800 */
[----:B---3--:R-:W-:Y:S01]  /*6200*/  F2FP.F16.F32.PACK_AB R25, R23, R112 ;  /* 0x000000701719723e */ /* 0x008fe200000000ff */
[----:B------:R-:W-:Y:S01]  /*6210*/  FFMA R112, R113, R12, R112 ;  /* 0x0000000c71707223 */ /* 0x000fe20000000070 */
[----:B-1----:R-:W-:Y:S02]  /*6220*/  @!P4 FMUL R51, R51, R51 ;  /* 0x000000333333c220 */ /* 0x002fe40000400000 */
[----:B------:R-:W-:Y:S01]  /*6230*/  WARPGROUP.ARRIVE ;  /* 0x00000000000079c5 */ /* 0x000fe20000000000 */
[----:B------:R-:W-:Y:S01]  /*6240*/  FADD R112, R112, R23 ;  /* 0x0000001770707221 */ /* 0x000fe20000000000 */
[----:B------:R-:W-:Y:S01]  /*6250*/  @!P3 FMUL R62, R62, 0.5 ;  /* 0x3f0000003e3eb820 */ /* 0x000fe20000400000 */
[----:B----4-:R-:W-:Y:S01]  /*6260*/  @!P6 FMUL R58, R58, R58 ;  /* 0x0000003a3a3ae220 */ /* 0x010fe20000400000 */
[----:B------:R-:W-:Y:S02]  /*6270*/  FSETP.GEU.AND P6, PT, R56, -126, PT ;  /* 0xc2fc00003800780b */ /* 0x000fe40003fce000 */
[----:B------:R-:W-:Y:S01]  /*6280*/  HGMMA.64x16x16.F32 R104, R24, gdesc[UR4].tnspB, R104, gsb0 ;  /* 0x4020000418687df0 */ /* 0x000fe20008000868 */
[----:B------:R1:W3:Y:S01]  /*6290*/  MUFU.EX2 R52, R62 ;  /* 0x0000003e00347308 */ /* 0x0002e20000000800 */
[----:B--2---:R-:W-:Y:S01]  /*62a0*/  FFMA R49, R63, UR22, -R19 ;  /* 0x000000163f317c23 */ /* 0x004fe20008000813 */
[----:B------:R-:W-:Y:S01]  /*62b0*/  FADD R21, R112, R21 ;  /* 0x0000001570157221 */ /* 0x000fe20000000000 */
[----:B------:R-:W-:Y:S01]  /*62c0*/  UMOV UR7, 0xc0000010 ;  /* 0xc000001000077882 */ /* 0x000fe20000000000 */
[----:B-----5:R-:W-:Y:S01]  /*62d0*/  @!P5 FMUL R48, R48, R48 ;  /* 0x000000303030d220 */ /* 0x020fe20000400000 */
[----:B------:R-:W-:Y:S01]  /*62e0*/  FSETP.GEU.AND P5, PT, R59, -126, PT ;  /* 0xc2fc00003b00780b */ /* 0x000fe20003fae000 */
[----:B------:R-:W-:Y:S01]  /*62f0*/  FADD R23, R21, R30 ;  /* 0x0000001e15177221 */ /* 0x000fe20000000000 */
[----:B------:R-:W-:Y:S01]  /*6300*/  FSETP.GEU.AND P4, PT, R49, -126, PT ;  /* 0xc2fc00003100780b */ /* 0x000fe20003f8e000 */
[--C-:B-1----:R-:W-:Y:S01]  /*6310*/  FFMA R62, R66, UR22, -R19.reuse ;  /* 0x00000016423e7c23 */ /* 0x102fe20008000813 */
[----:B------:R-:W-:Y:S01]  /*6320*/  FFMA R30, R79, UR22, -R19 ;  /* 0x000000164f1e7c23 */ /* 0x000fe20008000813 */
[----:B------:R-:W-:Y:S01]  /*6330*/  @!P6 FMUL R56, R56, 0.5 ;  /* 0x3f0000003838e820 */ /* 0x000fe20000400000 */
[----:B---3--:R-:W-:-:S07]  /*6340*/  @!P3 FMUL R52, R52, R52 ;  /* 0x000000343434b220 */ /* 0x008fce0000400000 */
[----:B------:R-:W-:Y:S02]  /*6350*/  @!P5 FMUL R59, R59, 0.5 ;  /* 0x3f0000003b3bd820 */ /* 0x000fe40000400000 */
[----:B------:R-:W-:Y:S02]  /*6360*/  @!P4 FMUL R49, R49, 0.5 ;  /* 0x3f0000003131c820 */ /* 0x000fe40000400000 */
[----:B------:R1:W2:Y:S08]  /*6370*/  MUFU.EX2 R53, R59 ;  /* 0x0000003b00357308 */ /* 0x0002b00000000800 */
[----:B------:R-:W3:Y:S01]  /*6380*/  MUFU.EX2 R49, R49 ;  /* 0x0000003100317308 */ /* 0x000ee20000000800 */
[----:B-1----:R-:W-:-:S05]  /*6390*/  FFMA R59, R60, UR22, -R20 ;  /* 0x000000163c3b7c23 */ /* 0x002fca0008000814 */
[----:B------:R-:W-:Y:S02]  /*63a0*/  FSETP.GEU.AND P3, PT, R59, -126, PT ;  /* 0xc2fc00003b00780b */ /* 0x000fe40003f6e000 */
[----:B------:R-:W1:Y:S01]  /*63b0*/  MUFU.EX2 R60, R56 ;  /* 0x00000038003c7308 */ /* 0x000e620000000800 */
[----:B--2---:R-:W-:Y:S01]  /*63c0*/  @!P5 FMUL R53, R53, R53 ;  /* 0x000000353535d220 */ /* 0x004fe20000400000 */
[----:B------:R-:W-:Y:S02]  /*63d0*/  WARPGROUP.DEPBAR.LE gsb0, 0x0 ;  /* 0x00008000000079c5 */ /* 0x000fe40000010000 */
[----:B------:R-:W-:Y:S01]  /*63e0*/  WARPGROUP.ARRIVE ;  /* 0x00000000000079c5 */ /* 0x000fe20000000000 */
[----:B------:R-:W-:Y:S01]  /*63f0*/  FSETP.GEU.AND P5, PT, R55, -126, PT ;  /* 0xc2fc00003700780b */ /* 0x000fe20003fae000 */
[----:B---3--:R-:W-:-:S04]  /*6400*/  @!P4 FMUL R49, R49, R49 ;  /* 0x000000313131c220 */ /* 0x008fc80000400000 */
[----:B------:R-:W-:Y:S01]  /*6410*/  HGMMA.64x16x16.F32 R96, R24, gdesc[UR16].tnspB, R96, gsb0 ;  /* 0x4020001018607df0 */ /* 0x000fe20008000860 */
[----:B------:R-:W-:Y:S01]  /*6420*/  UMOV UR18, UR8 ;  /* 0x0000000800127c82 */ /* 0x000fe20008000000 */
[----:B------:R-:W-:Y:S01]  /*6430*/  UMOV UR19, 0xc0000010 ;  /* 0xc000001000137882 */ /* 0x000fe20000000000 */
[----:B------:R-:W-:Y:S01]  /*6440*/  UIADD3 UR8, UR6, 0x40, URZ ;  /* 0x0000004006087890 */ /* 0x000fe2000fffe03f */
[----:B------:R-:W-:Y:S01]  /*6450*/  FSETP.GEU.AND P4, PT, R57, -126, PT ;  /* 0xc2fc00003900780b */ /* 0x000fe20003f8e000 */
[----:B------:R-:W-:Y:S01]  /*6460*/  @!P3 FMUL R59, R59, 0.5 ;  /* 0x3f0000003b3bb820 */ /* 0x000fe20000400000 */
[----:B-1----:R-:W-:Y:S01]  /*6470*/  @!P6 FMUL R60, R60, R60 ;  /* 0x0000003c3c3ce220 */ /* 0x002fe20000400000 */
[C---:B------:R-:W-:Y:S01]  /*6480*/  FSETP.GEU.AND P6, PT, R62.reuse, -126, PT ;  /* 0xc2fc00003e00780b */ /* 0x040fe20003fce000 */
[----:B------:R-:W-:Y:S01]  /*6490*/  @!P5 FMUL R55, R55, 0.5 ;  /* 0x3f0000003737d820 */ /* 0x000fe20000400000 */
[----:B------:R-:W1:Y:S08]  /*64a0*/  MUFU.EX2 R56, R59 ;  /* 0x0000003b00387308 */ /* 0x000e700000000800 */
[----:B------:R-:W-:Y:S01]  /*64b0*/  @!P4 FMUL R57, R57, 0.5 ;  /* 0x3f0000003939c820 */ /* 0x000fe20000400000 */
[----:B------:R-:W2:Y:S02]  /*64c0*/  MUFU.EX2 R55, R55 ;  /* 0x0000003700377308 */ /* 0x000ea40000000800 */
[----:B------:R-:W-:-:S06]  /*64d0*/  @!P6 FMUL R62, R62, 0.5 ;  /* 0x3f0000003e3ee820 */ /* 0x000fcc0000400000 */
[----:B------:R-:W3:Y:S01]  /*64e0*/  MUFU.EX2 R57, R57 ;  /* 0x0000003900397308 */ /* 0x000ee20000000800 */
[----:B-1----:R-:W-:Y:S01]  /*64f0*/  @!P3 FMUL R56, R56, R56 ;  /* 0x000000383838b220 */ /* 0x002fe20000400000 */
[----:B------:R-:W-:-:S06]  /*6500*/  FSETP.GEU.AND P3, PT, R61, -126, PT ;  /* 0xc2fc00003d00780b */ /* 0x000fcc0003f6e000 */
[----:B------:R-:W1:Y:S01]  /*6510*/  MUFU.EX2 R62, R62 ;  /* 0x0000003e003e7308 */ /* 0x000e620000000800 */
[----:B--2---:R-:W-:Y:S01]  /*6520*/  @!P5 FMUL R55, R55, R55 ;  /* 0x000000373737d220 */ /* 0x004fe20000400000 */
[----:B------:R-:W-:-:S05]  /*6530*/  FSETP.GEU.AND P5, PT, R67, -126, PT ;  /* 0xc2fc00004300780b */ /* 0x000fca0003fae000 */
[----:B------:R-:W-:Y:S01]  /*6540*/  @!P3 FMUL R61, R61, 0.5 ;  /* 0x3f0000003d3db820 */ /* 0x000fe20000400000 */
[----:B------:R-:W-:Y:S02]  /*6550*/  WARPGROUP.DEPBAR.LE gsb0, 0x0 ;  /* 0x00008000000079c5 */ /* 0x000fe40000010000 */
[----:B------:R-:W-:Y:S01]  /*6560*/  WARPGROUP.ARRIVE ;  /* 0x00000000000079c5 */ /* 0x000fe20000000000 */
[----:B---3--:R-:W-:Y:S01]  /*6570*/  @!P4 FMUL R57, R57, R57 ;  /* 0x000000393939c220 */ /* 0x008fe20000400000 */
[----:B------:R-:W-:Y:S01]  /*6580*/  FSETP.GEU.AND P4, PT, R71, -126, PT ;  /* 0xc2fc00004700780b */ /* 0x000fe20003f8e000 */
[----:B------:R-:W2:Y:S02]  /*6590*/  MUFU.EX2 R61, R61 ;  /* 0x0000003d003d7308 */ /* 0x000ea40000000800 */
[----:B------:R-:W-:Y:S01]  /*65a0*/  @!P5 FMUL R67, R67, 0.5 ;  /* 0x3f0000004343d820 */ /* 0x000fe20000400000 */
[----:B------:R-:W-:Y:S01]  /*65b0*/  HGMMA.64x16x16.F32 R88, R24, gdesc[UR8].tnspB, R88, gsb0 ;  /* 0x4020000818587df0 */ /* 0x000fe20008000858 */
[----:B------:R-:W-:Y:S01]  /*65c0*/  UIADD3 UR10, UR6, 0x120, URZ ;  /* 0x00000120060a7890 */ /* 0x000fe2000fffe03f */
[----:B-1----:R-:W-:Y:S01]  /*65d0*/  @!P6 FMUL R62, R62, R62 ;  /* 0x0000003e3e3ee220 */ /* 0x002fe20000400000 */
[----:B------:R-:W-:-:S02]  /*65e0*/  UMOV UR11, 0xc0000010 ;  /* 0xc0000010000b7882 */ /* 0x000fc40000000000 */
[----:B------:R-:W1:Y:S04]  /*65f0*/  MUFU.EX2 R59, R67 ;  /* 0x00000043003b7308 */ /* 0x000e680000000800 */
[----:B------:R-:W-:Y:S01]  /*6600*/  @!P4 FMUL R71, R71, 0.5 ;  /* 0x3f0000004747c820 */ /* 0x000fe20000400000 */
[----:B--2---:R-:W-:Y:S01]  /*6610*/  @!P3 FMUL R61, R61, R61 ;  /* 0x0000003d3d3db220 */ /* 0x004fe20000400000 */
[----:B------:R-:W-:Y:S01]  /*6620*/  FSETP.GEU.AND P3, PT, R22, -126, PT ;  /* 0xc2fc00001600780b */ /* 0x000fe20003f6e000 */
[----:B-1----:R-:W-:Y:S01]  /*6630*/  @!P5 FMUL R59, R59, R59 ;  /* 0x0000003b3b3bd220 */ /* 0x002fe20000400000 */
[----:B------:R-:W-:-:S11]  /*6640*/  FSETP.GEU.AND P5, PT, R65, -126, PT ;  /* 0xc2fc00004100780b */ /* 0x000fd60003fae000 */
[----:B------:R-:W-:-:S06]  /*6650*/  @!P3 FMUL R22, R22, 0.5 ;  /* 0x3f0000001616b820 */ /* 0x000fcc0000400000 */
[----:B------:R-:W1:Y:S01]  /*6660*/  MUFU.EX2 R22, R22 ;  /* 0x0000001600167308 */ /* 0x000e620000000800 */
[----:B------:R-:W-:Y:S01]  /*6670*/  @!P5 FMUL R65, R65, 0.5 ;  /* 0x3f0000004141d820 */ /* 0x000fe20000400000 */
[----:B------:R-:W-:Y:S02]  /*6680*/  WARPGROUP.DEPBAR.LE gsb0, 0x0 ;  /* 0x00008000000079c5 */ /* 0x000fe40000010000 */
[----:B------:R-:W-:Y:S01]  /*6690*/  F2FP.F16.F32.PACK_AB R25, R31, R38 ;  /* 0x000000261f19723e */ /* 0x000fe200000000ff */
[----:B------:R-:W-:Y:S01]  /*66a0*/  FADD R38, R23, R38 ;  /* 0x0000002617267221 */ /* 0x000fe20000000000 */
[----:B------:R-:W-:Y:S02]  /*66b0*/  F2FP.F16.F32.PACK_AB R27, R35, R34 ;  /* 0x00000022231b723e */ /* 0x000fe400000000ff */
[----:B------:R-:W2:Y:S01]  /*66c0*/  MUFU.EX2 R13, R65 ;  /* 0x00000041000d7308 */ /* 0x000ea20000000800 */
[----:B------:R-:W-:Y:S01]  /*66d0*/  F2FP.F16.F32.PACK_AB R24, R37, R116 ;  /* 0x000000742518723e */ /* 0x000fe200000000ff */
[----:B------:R-:W-:Y:S01]  /*66e0*/  FADD R31, R38, R31 ;  /* 0x0000001f261f7221 */ /* 0x000fe20000000000 */
[----:B------:R-:W-:Y:S01]  /*66f0*/  F2FP.F16.F32.PACK_AB R26, R117, R32 ;  /* 0x00000020751a723e */ /* 0x000fe200000000ff */
[----:B-1----:R-:W-:Y:S01]  /*6700*/  @!P3 FMUL R22, R22, R22 ;  /* 0x000000161616b220 */ /* 0x002fe20000400000 */
[----:B------:R-:W-:Y:S01]  /*6710*/  FADD R116, R29, R116 ;  /* 0x000000741d747221 */ /* 0x000fe20000000000 */
[----:B------:R-:W-:Y:S01]  /*6720*/  FADD R34, R31, R34 ;  /* 0x000000221f227221 */ /* 0x000fe20000000000 */
[----:B------:R-:W-:Y:S01]  /*6730*/  WARPGROUP.ARRIVE ;  /* 0x00000000000079c5 */ /* 0x000fe20000000000 */
[----:B------:R-:W-:Y:S01]  /*6740*/  FFMA R29, R78, UR22, -R19 ;  /* 0x000000164e1d7c23 */ /* 0x000fe20008000813 */
[----:B------:R-:W-:Y:S01]  /*6750*/  FADD R37, R116, R37 ;  /* 0x0000002574257221 */ /* 0x000fe20000000000 */
[----:B------:R-:W-:Y:S01]  /*6760*/  FADD R35, R34, R35 ;  /* 0x0000002322237221 */ /* 0x000fe20000000000 */
[----:B------:R-:W-:-:S02]  /*6770*/  FFMA R38, R87, UR22, -R19 ;  /* 0x0000001657267c23 */ /* 0x000fc40008000813 */
[----:B------:R-:W-:Y:S01]  /*6780*/  HGMMA.64x16x16.F32 R104, R24, gdesc[UR16].tnspB, R104, gsb0 ;  /* 0x4020001018687df0 */ /* 0x000fe20008000868 */
[----:B------:R-:W-:Y:S01]  /*6790*/  UMOV UR18, UR8 ;  /* 0x0000000800127c82 */ /* 0x000fe20008000000 */
[----:B------:R-:W-:Y:S01]  /*67a0*/  UMOV UR19, 0xc0000010 ;  /* 0xc000001000137882 */ /* 0x000fe20000000000 */
[----:B------:R-:W-:Y:S01]  /*67b0*/  UIADD3 UR8, UR6, 0x60, URZ ;  /* 0x0000006006087890 */ /* 0x000fe2000fffe03f */
[----:B--2---:R-:W-:Y:S01]  /*67c0*/  @!P5 FMUL R13, R13, R13 ;  /* 0x0000000d0d0dd220 */ /* 0x004fe20000400000 */
[----:B------:R-:W-:Y:S01]  /*67d0*/  FSETP.GEU.AND P5, PT, R28, -126, PT ;  /* 0xc2fc00001c00780b */ /* 0x000fe20003fae000 */
[----:B------:R-:W-:Y:S01]  /*67e0*/  FADD R32, R37, R32 ;  /* 0x0000002025207221 */ /* 0x000fe20000000000 */
[----:B------:R-:W-:-:S03]  /*67f0*/  FSETP.GEU.AND P3, PT, R29, -126, PT ;  /* 0xc2fc00001d00780b */ /* 0x000fc60003f6e000 */
[----:B------:R-:W-:-:S08]  /*6800*/  FADD R34, R32, R117 ;  /* 0x0000007520227221 */ /* 0x000fd00000000000 */
[----:B------:R-:W-:Y:S02]  /*6810*/  @!P5 FMUL R28, R28, 0.5 ;  /* 0x3f0000001c1cd820 */ /* 0x000fe40000400000 */
[----:B------:R-:W-:-:S04]  /*6820*/  @!P3 FMUL R29, R29, 0.5 ;  /* 0x3f0000001d1db820 */ /* 0x000fc80000400000 */
[----:B------:R-:W1:Y:S08]  /*6830*/  MUFU.EX2 R28, R28 ;  /* 0x0000001c001c7308 */ /* 0x000e700000000800 */
[----:B------:R-:W2:Y:S01]  /*6840*/  MUFU.EX2 R29, R29 ;  /* 0x0000001d001d7308 */ /* 0x000ea20000000800 */
[----:B-1----:R-:W-:Y:S01]  /*6850*/  @!P5 FMUL R28, R28, R28 ;  /* 0x0000001c1c1cd220 */ /* 0x002fe20000400000 */
[----:B------:R-:W-:-:S02]  /*6860*/  WARPGROUP.DEPBAR.LE gsb0, 0x0 ;  /* 0x00008000000079c5 */ /* 0x000fc40000010000 */
[----:B------:R-:W-:Y:S01]  /*6870*/  WARPGROUP.ARRIVE ;  /* 0x00000000000079c5 */ /* 0x000fe20000000000 */
[----:B------:R-:W-:Y:S01]  /*6880*/  FSETP.GEU.AND P5, PT, R73, -126, PT ;  /* 0xc2fc00004900780b */ /* 0x000fe20003fae000 */
[----:B--2---:R-:W-:-:S04]  /*6890*/  @!P3 FMUL R29, R29, R29 ;  /* 0x0000001d1d1db220 */ /* 0x004fc80000400000 */
[----:B------:R-:W-:Y:S01]  /*68a0*/  HGMMA.64x16x16.F32 R96, R24, gdesc[UR8].tnspB, R96, gsb0 ;  /* 0x4020000818607df0 */ /* 0x000fe20008000860 */
[----:B------:R-:W-:Y:S01]  /*68b0*/  UMOV UR10, UR12 ;  /* 0x0000000c000a7c82 */ /* 0x000fe20008000000 */
[----:B------:R-:W-:Y:S01]  /*68c0*/  UMOV UR11, 0xc0000010 ;  /* 0xc0000010000b7882 */ /* 0x000fe20000000000 */
[----:B------:R-:W-:Y:S01]  /*68d0*/  UIADD3 UR12, UR6, 0x240, URZ ;  /* 0x00000240060c7890 */ /* 0x000fe2000fffe03f */
[----:B------:R-:W-:-:S04]  /*68e0*/  FSETP.GEU.AND P3, PT, R76, -126, PT ;  /* 0xc2fc00004c00780b */ /* 0x000fc80003f6e000 */
[----:B------:R-:W-:-:S04]  /*68f0*/  @!P5 FMUL R73, R73, 0.5 ;  /* 0x3f0000004949d820 */ /* 0x000fc80000400000 */
[----:B------:R-:W1:Y:S05]  /*6900*/  MUFU.EX2 R32, R73 ;  /* 0x0000004900207308 */ /* 0x000e6a0000000800 */
[----:B------:R-:W-:Y:S01]  /*6910*/  @!P3 FMUL R76, R76, 0.5 ;  /* 0x3f0000004c4cb820 */ /* 0x000fe20000400000 */
[----:B-1----:R-:W-:Y:S01]  /*6920*/  @!P5 FMUL R32, R32, R32 ;  /* 0x000000202020d220 */ /* 0x002fe20000400000 */
[----:B------:R-:W-:Y:S01]  /*6930*/  FSETP.GEU.AND P5, PT, R83, -126, PT ;  /* 0xc2fc00005300780b */ /* 0x000fe20003fae000 */
[----:B------:R-:W-:Y:S02]  /*6940*/  WARPGROUP.DEPBAR.LE gsb0, 0x0 ;  /* 0x00008000000079c5 */ /* 0x000fe40000010000 */
[----:B------:R-:W-:-:S10]  /*6950*/  WARPGROUP.ARRIVE ;  /* 0x00000000000079c5 */ /* 0x000fd40000000000 */
[----:B------:R-:W-:Y:S01]  /*6960*/  @!P5 FMUL R83, R83, 0.5 ;  /* 0x3f0000005353d820 */ /* 0x000fe20000400000 */
[----:B------:R-:W-:Y:S01]  /*6970*/  HGMMA.64x16x16.F32 R88, R24, gdesc[UR8].tnspB, R88, gsb0 ;  /* 0x4020000818587df0 */ /* 0x000fe20008000858 */
[----:B------:R-:W-:Y:S01]  /*6980*/  UIADD3 UR10, UR6, 0x140, URZ ;  /* 0x00000140060a7890 */ /* 0x000fe2000fffe03f */
[----:B------:R-:W-:Y:S01]  /*6990*/  UMOV UR11, 0xc0000010 ;  /* 0xc0000010000b7882 */ /* 0x000fe20000000000 */
[----:B------:R-:W-:Y:S02]  /*69a0*/  WARPGROUP.DEPBAR.LE gsb0, 0x0 ;  /* 0x00008000000079c5 */ /* 0x000fe40000010000 */
[----:B------:R-:W-:Y:S01]  /*69b0*/  FFMA R24, R64, UR22, -R20 ;  /* 0x0000001640187c23 */ /* 0x000fe20008000814 */
[----:B------:R-:W-:Y:S01]  /*69c0*/  F2FP.F16.F32.PACK_AB R25, R33, R42 ;  /* 0x0000002a2119723e */ /* 0x000fe200000000ff */
[----:B------:R-:W1:Y:S01]  /*69d0*/  MUFU.EX2 R64, R71 ;  /* 0x0000004700407308 */ /* 0x000e620000000800 */
[----:B------:R-:W-:Y:S01]  /*69e0*/  F2FP.F16.F32.PACK_AB R27, R39, R36 ;  /* 0x00000024271b723e */ /* 0x000fe200000000ff */
[----:B------:R-:W-:Y:S01]  /*69f0*/  FADD R42, R35, R42 ;  /* 0x0000002a232a7221 */ /* 0x000fe20000000000 */
[----:B------:R-:W-:Y:S01]  /*6a00*/  FSETP.GEU.AND P6, PT, R24, -126, PT ;  /* 0xc2fc00001800780b */ /* 0x000fe20003fce000 */
[----:B------:R-:W-:Y:S01]  /*6a10*/  FFMA R35, R86, UR22, -R19 ;  /* 0x0000001656237c23 */ /* 0x000fe20008000813 */
[----:B------:R-:W-:Y:S01]  /*6a20*/  F2FP.F16.F32.PACK_AB R26, R46, R43 ;  /* 0x0000002b2e1a723e */ /* 0x000fe200000000ff */
[----:B------:R-:W-:-:S02]  /*6a30*/  FFMA R20, R85, UR22, -R20 ;  /* 0x0000001655147c23 */ /* 0x000fc40008000814 */
[----:B------:R-:W2:Y:S08]  /*6a40*/  MUFU.EX2 R19, R83 ;  /* 0x0000005300137308 */ /* 0x000eb00000000800 */
[----:B------:R-:W-:Y:S01]  /*6a50*/  @!P6 FMUL R24, R24, 0.5 ;  /* 0x3f0000001818e820 */ /* 0x000fe20000400000 */
[----:B-1----:R-:W-:Y:S01]  /*6a60*/  @!P4 FMUL R64, R64, R64 ;  /* 0x000000404040c220 */ /* 0x002fe20000400000 */
[----:B------:R-:W-:-:S02]  /*6a70*/  FSETP.GEU.AND P4, PT, R69, -126, PT ;  /* 0xc2fc00004500780b */ /* 0x000fc40003f8e000 */
[----:B------:R1:W3:Y:S01]  /*6a80*/  MUFU.EX2 R12, R24 ;  /* 0x00000018000c7308 */ /* 0x0002e20000000800 */
[----:B--2---:R-:W-:Y:S01]  /*6a90*/  @!P5 FMUL R19, R19, R19 ;  /* 0x000000131313d220 */ /* 0x004fe20000400000 */
[----:B------:R-:W-:Y:S02]  /*6aa0*/  FSETP.GEU.AND P5, PT, R81, -126, PT ;  /* 0xc2fc00005100780b */ /* 0x000fe40003fae000 */
[----:B-1----:R-:W-:Y:S01]  /*6ab0*/  F2FP.F16.F32.PACK_AB R24, R44, R45 ;  /* 0x0000002d2c18723e */ /* 0x002fe200000000ff */
[----:B------:R-:W-:-:S06]  /*6ac0*/  FADD R45, R34, R45 ;  /* 0x0000002d222d7221 */ /* 0x000fcc0000000000 */
[----:B------:R-:W-:Y:S01]  /*6ad0*/  @!P4 FMUL R69, R69, 0.5 ;  /* 0x3f0000004545c820 */ /* 0x000fe20000400000 */
[----:B------:R-:W-:Y:S01]  /*6ae0*/  WARPGROUP.ARRIVE ;  /* 0x00000000000079c5 */ /* 0x000fe20000000000 */
[----:B------:R-:W-:Y:S02]  /*6af0*/  FADD R44, R45, R44 ;  /* 0x0000002c2d2c7221 */ /* 0x000fe40000000000 */
[----:B------:R-:W1:Y:S01]  /*6b00*/  MUFU.EX2 R21, R69 ;  /* 0x0000004500157308 */ /* 0x000e620000000800 */
[----:B---3--:R-:W-:Y:S01]  /*6b10*/  @!P6 FMUL R12, R12, R12 ;  /* 0x0000000c0c0ce220 */ /* 0x008fe20000400000 */
[----:B------:R-:W-:Y:S01]  /*6b20*/  FSETP.GEU.AND P6, PT, R74, -126, PT ;  /* 0xc2fc00004a00780b */ /* 0x000fe20003fce000 */
[----:B------:R-:W-:Y:S01]  /*6b30*/  HGMMA.64x16x16.F32 R104, R24, gdesc[UR16].tnspB, R104, gsb0 ;  /* 0x4020001018687df0 */ /* 0x000fe20008000868 */
[----:B------:R-:W-:Y:S01]  /*6b40*/  UMOV UR18, UR8 ;  /* 0x0000000800127c82 */ /* 0x000fe20008000000 */
[----:B------:R-:W-:Y:S01]  /*6b50*/  UMOV UR19, 0xc0000010 ;  /* 0xc000001000137882 */ /* 0x000fe20000000000 */
[----:B------:R-:W-:Y:S01]  /*6b60*/  UIADD3 UR8, UR6, 0x80, URZ ;  /* 0x0000008006087890 */ /* 0x000fe2000fffe03f */
[----:B------:R-:W-:Y:S01]  /*6b70*/  @!P5 FMUL R81, R81, 0.5 ;  /* 0x3f0000005151d820 */ /* 0x000fe20000400000 */
[----:B------:R-:W-:-:S04]  /*6b80*/  FADD R43, R44, R43 ;  /* 0x0000002b2c2b7221 */ /* 0x000fc80000000000 */
[----:B------:R-:W-:Y:S01]  /*6b90*/  FADD R46, R43, R46 ;  /* 0x0000002e2b2e7221 */ /* 0x000fe20000000000 */
[----:B------:R-:W2:Y:S02]  /*6ba0*/  MUFU.EX2 R81, R81 ;  /* 0x0000005100517308 */ /* 0x000ea40000000800 */
[----:B------:R-:W-:Y:S01]  /*6bb0*/  @!P6 FMUL R74, R74, 0.5 ;  /* 0x3f0000004a4ae820 */ /* 0x000fe20000400000 */
[----:B-1----:R-:W-:Y:S01]  /*6bc0*/  @!P4 FMUL R21, R21, R21 ;  /* 0x000000151515c220 */ /* 0x002fe20000400000 */
[----:B------:R-:W-:-:S04]  /*6bd0*/  FSETP.GEU.AND P4, PT, R30, -126, PT ;  /* 0xc2fc00001e00780b */ /* 0x000fc80003f8e000 */
[----:B------:R-:W1:Y:S09]  /*6be0*/  MUFU.EX2 R23, R74 ;  /* 0x0000004a00177308 */ /* 0x000e720000000800 */
[----:B------:R-:W-:Y:S01]  /*6bf0*/  @!P4 FMUL R30, R30, 0.5 ;  /* 0x3f0000001e1ec820 */ /* 0x000fe20000400000 */
[----:B--2---:R-:W-:-:S05]  /*6c00*/  @!P5 FMUL R81, R81, R81 ;  /* 0x000000515151d220 */ /* 0x004fca0000400000 */
[----:B------:R-:W2:Y:S01]  /*6c10*/  MUFU.EX2 R30, R30 ;  /* 0x0000001e001e7308 */ /* 0x000ea20000000800 */
[----:B-1----:R-:W-:Y:S01]  /*6c20*/  @!P6 FMUL R23, R23, R23 ;  /* 0x000000171717e220 */ /* 0x002fe20000400000 */
[----:B------:R-:W-:Y:S01]  /*6c30*/  FSETP.GEU.AND P6, PT, R72, -126, PT ;  /* 0xc2fc00004800780b */ /* 0x000fe20003fce000 */
[----:B------:R-:W-:Y:S02]  /*6c40*/  WARPGROUP.DEPBAR.LE gsb0, 0x0 ;  /* 0x00008000000079c5 */ /* 0x000fe40000010000 */
[----:B------:R-:W-:-:S10]  /*6c50*/  WARPGROUP.ARRIVE ;  /* 0x00000000000079c5 */ /* 0x000fd40000000000 */
[----:B------:R-:W-:Y:S01]  /*6c60*/  @!P6 FMUL R72, R72, 0.5 ;  /* 0x3f0000004848e820 */ /* 0x000fe20000400000 */
[----:B------:R-:W-:Y:S01]  /*6c70*/  HGMMA.64x16x16.F32 R96, R24, gdesc[UR8].tnspB, R96, gsb0 ;  /* 0x4020000818607df0 */ /* 0x000fe20008000860 */
[----:B------:R-:W-:Y:S01]  /*6c80*/  UMOV UR10, UR12 ;  /* 0x0000000c000a7c82 */ /* 0x000fe20008000000 */
[----:B------:R-:W-:Y:S01]  /*6c90*/  UMOV UR11, 0xc0000010 ;  /* 0xc0000010000b7882 */ /* 0x000fe20000000000 */
[----:B------:R-:W-:Y:S01]  /*6ca0*/  UIADD3 UR12, UR6, 0x260, URZ ;  /* 0x00000260060c7890 */ /* 0x000fe2000fffe03f */
[----:B--2---:R-:W-:Y:S01]  /*6cb0*/  @!P4 FMUL R30, R30, R30 ;  /* 0x0000001e1e1ec220 */ /* 0x004fe20000400000 */
[----:B------:R-:W-:Y:S01]  /*6cc0*/  FSETP.GEU.AND P4, PT, R77, -126, PT ;  /* 0xc2fc00004d00780b */ /* 0x000fe20003f8e000 */
[----:B------:R-:W1:-:S12]  /*6cd0*/  MUFU.EX2 R31, R72 ;  /* 0x00000048001f7308 */ /* 0x000e580000000800 */
[----:B------:R-:W-:-:S04]  /*6ce0*/  @!P4 FMUL R77, R77, 0.5 ;  /* 0x3f0000004d4dc820 */ /* 0x000fc80000400000 */
[----:B------:R-:W2:Y:S01]  /*6cf0*/  MUFU.EX2 R34, R77 ;  /* 0x0000004d00227308 */ /* 0x000ea20000000800 */
[----:B-1----:R-:W-:Y:S01]  /*6d00*/  @!P6 FMUL R31, R31, R31 ;  /* 0x0000001f1f1fe220 */ /* 0x002fe20000400000 */
[----:B------:R-:W-:-:S13]  /*6d10*/  FSETP.GEU.AND P6, PT, R82, -126, PT ;  /* 0xc2fc00005200780b */ /* 0x000fda0003fce000 */
[----:B------:R-:W-:Y:S01]  /*6d20*/  @!P6 FMUL R82, R82, 0.5 ;  /* 0x3f0000005252e820 */ /* 0x000fe20000400000 */
[----:B--2---:R-:W-:Y:S01]  /*6d30*/  @!P4 FMUL R34, R34, R34 ;  /* 0x000000222222c220 */ /* 0x004fe20000400000 */
[----:B------:R-:W-:Y:S01]  /*6d40*/  FSETP.GEU.AND P4, PT, R38, -126, PT ;  /* 0xc2fc00002600780b */ /* 0x000fe20003f8e000 */
[----:B------:R-:W-:Y:S02]  /*6d50*/  WARPGROUP.DEPBAR.LE gsb0, 0x0 ;  /* 0x00008000000079c5 */ /* 0x000fe40000010000 */
[----:B------:R-:W-:-:S06]  /*6d60*/  WARPGROUP.ARRIVE ;  /* 0x00000000000079c5 */ /* 0x000fcc0000000000 */
[----:B------:R-:W-:Y:S01]  /*6d70*/  HGMMA.64x16x16.F32 R88, R24, gdesc[UR8].tnspB, R88, gsb0 ;  /* 0x4020000818587df0 */ /* 0x000fe20008000858 */
[----:B------:R-:W-:Y:S01]  /*6d80*/  UIADD3 UR10, UR6, 0x160, URZ ;  /* 0x00000160060a7890 */ /* 0x000fe2000fffe03f */
[----:B------:R-:W-:Y:S02]  /*6d90*/  UMOV UR11, 0xc0000010 ;  /* 0xc0000010000b7882 */ /* 0x000fe40000000000 */
[----:B------:R-:W-:-:S06]  /*6da0*/  @!P4 FMUL R38, R38, 0.5 ;  /* 0x3f0000002626c820 */ /* 0x000fcc0000400000 */
[----:B------:R-:W1:Y:S02]  /*6db0*/  MUFU.EX2 R38, R38 ;  /* 0x0000002600267308 */ /* 0x000e640000000800 */
[----:B-1----:R-:W-:Y:S01]  /*6dc0*/  @!P4 FMUL R38, R38, R38 ;  /* 0x000000262626c220 */ /* 0x002fe20000400000 */
[----:B------:R-:W-:-:S13]  /*6dd0*/  FSETP.GEU.AND P4, PT, R84, -126, PT ;  /* 0xc2fc00005400780b */ /* 0x000fda0003f8e000 */
[----:B------:R-:W-:Y:S01]  /*6de0*/  @!P4 FMUL R84, R84, 0.5 ;  /* 0x3f0000005454c820 */ /* 0x000fe20000400000 */
[----:B------:R-:W-:Y:S02]  /*6df0*/  WARPGROUP.DEPBAR.LE gsb0, 0x0 ;  /* 0x00008000000079c5 */ /* 0x000fe40000010000 */
[----:B------:R-:W-:Y:S02]  /*6e00*/  F2FP.F16.F32.PACK_AB R25, R41, R50 ;  /* 0x000000322919723e */ /* 0x000fe400000000ff */
[----:B------:R-:W-:Y:S01]  /*6e10*/  F2FP.F16.F32.PACK_AB R27, R47, R40 ;  /* 0x000000282f1b723e */ /* 0x000fe200000000ff */
[----:B------:R-:W1:Y:S01]  /*6e20*/  MUFU.EX2 R84, R84 ;  /* 0x0000005400547308 */ /* 0x000e620000000800 */
[----:B------:R-:W-:Y:S01]  /*6e30*/  F2FP.F16.F32.PACK_AB R24, R48, R119 ;  /* 0x000000773018723e */ /* 0x000fe200000000ff */
[----:B------:R-:W-:Y:S01]  /*6e40*/  FADD R119, R46, R119 ;  /* 0x000000772e777221 */ /* 0x000fe20000000000 */
[----:B------:R-:W-:-:S03]  /*6e50*/  F2FP.F16.F32.PACK_AB R26, R51, R54 ;  /* 0x00000036331a723e */ /* 0x000fc600000000ff */
[----:B------:R-:W-:Y:S01]  /*6e60*/  FADD R119, R119, R48 ;  /* 0x0000003077777221 */ /* 0x000fe20000000000 */
[----:B------:R-:W-:-:S03]  /*6e70*/  WARPGROUP.ARRIVE ;  /* 0x00000000000079c5 */ /* 0x000fc60000000000 */
[----:B------:R-:W-:-:S03]  /*6e80*/  FADD R54, R119, R54 ;  /* 0x0000003677367221 */ /* 0x000fc60000000000 */
[----:B------:R-:W-:Y:S01]  /*6e90*/  HGMMA.64x16x16.F32 R104, R24, gdesc[UR16].tnspB, R104, gsb0 ;  /* 0x4020001018687df0 */ /* 0x000fe20008000868 */
[----:B------:R-:W-:Y:S01]  /*6ea0*/  UMOV UR18, UR8 ;  /* 0x0000000800127c82 */ /* 0x000fe20008000000 */
[----:B------:R-:W-:Y:S01]  /*6eb0*/  UMOV UR19, 0xc0000010 ;  /* 0xc000001000137882 */ /* 0x000fe20000000000 */
[----:B------:R-:W-:Y:S01]  /*6ec0*/  UIADD3 UR8, UR6, 0xa0, URZ ;  /* 0x000000a006087890 */ /* 0x000fe2000fffe03f */
[----:B-1----:R-:W-:Y:S01]  /*6ed0*/  @!P4 FMUL R84, R84, R84 ;  /* 0x000000545454c220 */ /* 0x002fe20000400000 */
[----:B------:R-:W-:Y:S01]  /*6ee0*/  FADD R51, R54, R51 ;  /* 0x0000003336337221 */ /* 0x000fe20000000000 */
[----:B------:R-:W-:-:S04]  /*6ef0*/  ISETP.NE.AND P4, PT, R15, 0x4, PT ;  /* 0x000000040f00780c */ /* 0x000fc80003f85270 */
[----:B------:R-:W-:Y:S01]  /*6f00*/  SEL R15, R15, RZ, P4 ;  /* 0x000000ff0f0f7207 */ /* 0x000fe20002000000 */
[----:B------:R-:W-:Y:S02]  /*6f10*/  WARPGROUP.DEPBAR.LE gsb0, 0x0 ;  /* 0x00008000000079c5 */ /* 0x000fe40000010000 */
        /* <DEDUP_REMOVED lines=11> */
[----:B------:R-:W-:Y:S02]  /*6fd0*/  F2FP.F16.F32.PACK_AB R25, R53, R58 ;  /* 0x0000003a3519723e */ /* 0x000fe400000000ff */
[----:B------:R-:W-:Y:S02]  /*6fe0*/  F2FP.F16.F32.PACK_AB R27, R49, R52 ;  /* 0x00000034311b723e */ /* 0x000fe400000000ff */
        /* <DEDUP_REMOVED lines=10> */
[----:B------:R-:W-:Y:S01]  /*7090*/  FADD R57, R56, R57 ;  /* 0x0000003938397221 */ /* 0x000fe20000000000 */
        /* <DEDUP_REMOVED lines=12> */
[----:B------:R-:W-:Y:S01]  /*7160*/  FADD R25, R42, R33 ;  /* 0x000000212a197221 */ /* 0x000fe20000000000 */
[----:B------:R-:W-:Y:S01]  /*7170*/  F2FP.F16.F32.PACK_AB R27, R64, R61 ;  /* 0x0000003d401b723e */ /* 0x000fe200000000ff */
[----:B------:R-:W1:Y:S01]  /*7180*/  MUFU.EX2 R33, R76 ;  /* 0x0000004c00217308 */ /* 0x000e620000000800 */
[----:B------:R-:W-:Y:S01]  /*7190*/  F2FP.F16.F32.PACK_AB R24, R13, R12 ;  /* 0x0000000c0d18723e */ /* 0x000fe200000000ff */
[----:B------:R-:W-:Y:S01]  /*71a0*/  FADD R36, R25, R36 ;  /* 0x0000002419247221 */ /* 0x000fe20000000000 */
[----:B------:R-:W-:Y:S01]  /*71b0*/  F2FP.F16.F32.PACK_AB R25, R59, R62 ;  /* 0x0000003e3b19723e */ /* 0x000fe200000000ff */
[----:B------:R-:W-:Y:S01]  /*71c0*/  FADD R12, R57, R12 ;  /* 0x0000000c390c7221 */ /* 0x000fe20000000000 */
[----:B------:R-:W-:Y:S01]  /*71d0*/  F2FP.F16.F32.PACK_AB R26, R21, R22 ;  /* 0x00000016151a723e */ /* 0x000fe200000000ff */
[----:B------:R-:W-:-:S02]  /*71e0*/  FADD R39, R36, R39 ;  /* 0x0000002724277221 */ /* 0x000fc40000000000 */
[----:B------:R-:W2:Y:S01]  /*71f0*/  MUFU.EX2 R36, R82 ;  /* 0x0000005200247308 */ /* 0x000ea20000000800 */
[----:B------:R-:W-:Y:S01]  /*7200*/  WARPGROUP.ARRIVE ;  /* 0x00000000000079c5 */ /* 0x000fe20000000000 */
[----:B------:R-:W-:Y:S01]  /*7210*/  FADD R50, R39, R50 ;  /* 0x0000003227327221 */ /* 0x000fe20000000000 */
[----:B------:R-:W-:-:S03]  /*7220*/  FADD R13, R12, R13 ;  /* 0x0000000d0c0d7221 */ /* 0x000fc60000000000 */
[----:B------:R-:W-:Y:S01]  /*7230*/  FADD R41, R50, R41 ;  /* 0x0000002932297221 */ /* 0x000fe20000000000 */
[----:B------:R-:W-:Y:S01]  /*7240*/  HGMMA.64x16x16.F32 R104, R24, gdesc[UR16].tnspB, R104, gsb0 ;  /* 0x4020001018687df0 */ /* 0x000fe20008000868 */
[----:B------:R-:W-:Y:S01]  /*7250*/  UMOV UR18, UR8 ;  /* 0x0000000800127c82 */ /* 0x000fe20008000000 */
[----:B-1----:R-:W-:Y:S01]  /*7260*/  @!P3 FMUL R33, R33, R33 ;  /* 0x000000212121b220 */ /* 0x002fe20000400000 */
[----:B------:R-:W-:Y:S01]  /*7270*/  UMOV UR19, 0xc0000010 ;  /* 0xc000001000137882 */ /* 0x000fe20000000000 */
[----:B------:R-:W-:Y:S01]  /*7280*/  FSETP.GEU.AND P3, PT, R35, -126, PT ;  /* 0xc2fc00002300780b */ /* 0x000fe20003f6e000 */
[----:B------:R-:W-:Y:S01]  /*7290*/  UIADD3 UR8, UR6, 0xe0, URZ ;  /* 0x000000e006087890 */ /* 0x000fe2000fffe03f */
[----:B------:R-:W-:Y:S01]  /*72a0*/  FADD R40, R41, R40 ;  /* 0x0000002829287221 */ /* 0x000fe20000000000 */
[----:B------:R-:W-:Y:S01]  /*72b0*/  FADD R22, R13, R22 ;  /* 0x000000160d167221 */ /* 0x000fe20000000000 */
[----:B--2---:R-:W-:Y:S01]  /*72c0*/  @!P6 FMUL R36, R36, R36 ;  /* 0x000000242424e220 */ /* 0x004fe20000400000 */
[----:B------:R-:W-:Y:S01]  /*72d0*/  FSETP.GEU.AND P6, PT, R80, -126, PT ;  /* 0xc2fc00005000780b */ /* 0x000fe20003fce000 */
[----:B------:R-:W-:Y:S01]  /*72e0*/  FADD R47, R40, R47 ;  /* 0x0000002f282f7221 */ /* 0x000fe20000000000 */
[----:B------:R-:W-:-:S03]  /*72f0*/  FADD R22, R22, R21 ;  /* 0x0000001516167221 */ /* 0x000fc60000000000 */
[----:B------:R-:W-:-:S03]  /*7300*/  FADD R58, R47, R58 ;  /* 0x0000003a2f3a7221 */ /* 0x000fc60000000000 */
[----:B------:R-:W-:Y:S01]  /*7310*/  @!P3 FMUL R35, R35, 0.5 ;  /* 0x3f0000002323b820 */ /* 0x000fe20000400000 */
[----:B------:R-:W-:-:S05]  /*7320*/  FADD R53, R58, R53 ;  /* 0x000000353a357221 */ /* 0x000fca0000000000 */
[----:B------:R-:W1:Y:S01]  /*7330*/  MUFU.EX2 R35, R35 ;  /* 0x0000002300237308 */ /* 0x000e620000000800 */
[----:B------:R-:W-:Y:S01]  /*7340*/  @!P6 FMUL R80, R80, 0.5 ;  /* 0x3f0000005050e820 */ /* 0x000fe20000400000 */
[----:B------:R-:W-:-:S04]  /*7350*/  FADD R52, R53, R52 ;  /* 0x0000003435347221 */ /* 0x000fc80000000000 */
[----:B------:R-:W-:Y:S02]  /*7360*/  FADD R49, R52, R49 ;  /* 0x0000003134317221 */ /* 0x000fe40000000000 */
[----:B------:R-:W2:Y:S02]  /*7370*/  MUFU.EX2 R80, R80 ;  /* 0x0000005000507308 */ /* 0x000ea40000000800 */
[----:B------:R-:W-:-:S04]  /*7380*/  FADD R62, R49, R62 ;  /* 0x0000003e313e7221 */ /* 0x000fc80000000000 */
[----:B------:R-:W-:Y:S01]  /*7390*/  FADD R62, R62, R59 ;  /* 0x0000003b3e3e7221 */ /* 0x000fe20000000000 */
[----:B-1----:R-:W-:Y:S01]  /*73a0*/  @!P3 FMUL R35, R35, R35 ;  /* 0x000000232323b220 */ /* 0x002fe20000400000 */
[----:B------:R-:W-:Y:S01]  /*73b0*/  FSETP.GEU.AND P3, PT, R20, -126, PT ;  /* 0xc2fc00001400780b */ /* 0x000fe20003f6e000 */
[----:B------:R-:W-:Y:S02]  /*73c0*/  WARPGROUP.DEPBAR.LE gsb0, 0x0 ;  /* 0x00008000000079c5 */ /* 0x000fe40000010000 */
[----:B------:R-:W-:Y:S01]  /*73d0*/  WARPGROUP.ARRIVE ;  /* 0x00000000000079c5 */ /* 0x000fe20000000000 */
[----:B------:R-:W-:Y:S01]  /*73e0*/  FADD R61, R62, R61 ;  /* 0x0000003d3e3d7221 */ /* 0x000fe20000000000 */
[----:B--2---:R-:W-:-:S03]  /*73f0*/  @!P6 FMUL R80, R80, R80 ;  /* 0x000000505050e220 */ /* 0x004fc60000400000 */
[----:B------:R-:W-:Y:S01]  /*7400*/  FADD R64, R61, R64 ;  /* 0x000000403d407221 */ /* 0x000fe20000000000 */
[----:B------:R-:W-:Y:S01]  /*7410*/  HGMMA.64x16x16.F32 R96, R24, gdesc[UR8].tnspB, R96, gsb0 ;  /* 0x4020000818607df0 */ /* 0x000fe20008000860 */
[----:B------:R-:W-:Y:S01]  /*7420*/  UMOV UR10, UR12 ;  /* 0x0000000c000a7c82 */ /* 0x000fe20008000000 */
[----:B------:R-:W-:Y:S01]  /*7430*/  UMOV UR11, 0xc0000010 ;  /* 0xc0000010000b7882 */ /* 0x000fe20000000000 */
[----:B------:R-:W-:Y:S01]  /*7440*/  UIADD3 UR12, UR6, 0x2c0, URZ ;  /* 0x000002c0060c7890 */ /* 0x000fe2000fffe03f */
[----:B------:R-:W-:-:S06]  /*7450*/  @!P3 FMUL R20, R20, 0.5 ;  /* 0x3f0000001414b820 */ /* 0x000fcc0000400000 */
[----:B------:R-:W1:Y:S02]  /*7460*/  MUFU.EX2 R20, R20 ;  /* 0x0000001400147308 */ /* 0x000e640000000800 */
[----:B-1----:R-:W-:Y:S01]  /*7470*/  @!P3 FMUL R20, R20, R20 ;  /* 0x000000141414b220 */ /* 0x002fe20000400000 */
[----:B------:R-:W-:-:S04]  /*7480*/  ISETP.NE.AND P3, PT, R6, 0x4, PT ;  /* 0x000000040600780c */ /* 0x000fc80003f65270 */
[----:B------:R-:W-:-:S05]  /*7490*/  SEL R6, R6, RZ, P3 ;  /* 0x000000ff06067207 */ /* 0x000fca0001800000 */
[C---:B------:R-:W-:Y:S02]  /*74a0*/  IMAD R12, R6.reuse, 0x8, R11 ;  /* 0x00000008060c7824 */ /* 0x040fe400078e020b */
[----:B------:R-:W-:Y:S01]  /*74b0*/  VIADD R6, R6, 0x1 ;  /* 0x0000000106067836 */ /* 0x000fe20000000000 */
[----:B------:R-:W-:Y:S02]  /*74c0*/  WARPGROUP.DEPBAR.LE gsb0, 0x0 ;  /* 0x00008000000079c5 */ /* 0x000fe40000010000 */
[----:B------:R-:W-:Y:S01]  /*74d0*/  WARPGROUP.ARRIVE ;  /* 0x00000000000079c5 */ /* 0x000fe20000000000 */
[----:B------:R-:W-:Y:S02]  /*74e0*/  PRMT R12, RZ, 0x654, R12 ;  /* 0x00000654ff0c7816 */ /* 0x000fe4000000000c */
[----:B------:R-:W-:-:S03]  /*74f0*/  ISETP.NE.AND P3, PT, R6, 0x4, PT ;  /* 0x000000040600780c */ /* 0x000fc60003f65270 */
[----:B------:R-:W-:Y:S01]  /*7500*/  HGMMA.64x16x16.F32 R88, R24, gdesc[UR8].tnspB, R88, gsb0 ;  /* 0x4020000818587df0 */ /* 0x000fe20008000858 */
[----:B------:R-:W-:Y:S01]  /*7510*/  UIADD3 UR10, UR6, 0x1c0, URZ ;  /* 0x000001c0060a7890 */ /* 0x000fe2000fffe03f */
[----:B------:R-:W-:Y:S01]  /*7520*/  SEL R6, R6, RZ, P3 ;  /* 0x000000ff06067207 */ /* 0x000fe20001800000 */
        /* <DEDUP_REMOVED lines=12> */
[----:B------:R-:W-:Y:S02]  /*75f0*/  FADD R33, R32, R33 ;  /* 0x0000002120217221 */ /* 0x000fe40000000000 */
[----:B------:R-:W-:Y:S01]  /*7600*/  FADD R29, R29, R30 ;  /* 0x0000001e1d1d7221 */ /* 0x000fe20000000000 */
[----:B------:R-:W-:Y:S01]  /*7610*/  HGMMA.64x16x16.F32 R104, R24, gdesc[UR16].tnspB, R104, gsb0 ;  /* 0x4020001018687df0 */ /* 0x000fe20008000868 */
[----:B------:R-:W-:Y:S01]  /*7620*/  UMOV UR18, UR8 ;  /* 0x0000000800127c82 */ /* 0x000fe20008000000 */
[----:B------:R-:W-:Y:S01]  /*7630*/  UMOV UR19, 0xc0000010 ;  /* 0xc000001000137882 */ /* 0x000fe20000000000 */
[----:B------:R-:W-:-:S04]  /*7640*/  FADD R33, R33, R34 ;  /* 0x0000002221217221 */ /* 0x000fc80000000000 */
[----:B------:R-:W-:-:S04]  /*7650*/  FADD R33, R33, R80 ;  /* 0x0000005021217221 */ /* 0x000fc80000000000 */
[----:B------:R-:W-:-:S04]  /*7660*/  FADD R33, R33, R81 ;  /* 0x0000005121217221 */ /* 0x000fc80000000000 */
[----:B------:R-:W-:-:S04]  /*7670*/  FADD R33, R33, R84 ;  /* 0x0000005421217221 */ /* 0x000fc80000000000 */
[----:B------:R-:W-:Y:S01]  /*7680*/  FADD R13, R33, R20 ;  /* 0x00000014210d7221 */ /* 0x000fe20000000000 */
[----:B------:R-:W-:Y:S02]  /*7690*/  WARPGROUP.DEPBAR.LE gsb0, 0x0 ;  /* 0x00008000000079c5 */ /* 0x000fe40000010000 */
[----:B------:R-:W-:-:S06]  /*76a0*/  WARPGROUP.ARRIVE ;  /* 0x00000000000079c5 */ /* 0x000fcc0000000000 */
[----:B------:R-:W-:Y:S01]  /*76b0*/  HGMMA.64x16x16.F32 R96, R24, gdesc[UR8].tnspB, R96, gsb0 ;  /* 0x4020000818607df0 */ /* 0x000fe20008000860 */
[----:B------:R-:W-:Y:S01]  /*76c0*/  UMOV UR10, UR12 ;  /* 0x0000000c000a7c82 */ /* 0x000fe20008000000 */
[----:B------:R-:W-:Y:S01]  /*76d0*/  UMOV UR11, 0xc0000010 ;  /* 0xc0000010000b7882 */ /* 0x000fe20000000000 */
[----:B------:R-:W-:Y:S02]  /*76e0*/  WARPGROUP.DEPBAR.LE gsb0, 0x0 ;  /* 0x00008000000079c5 */ /* 0x000fe40000010000 */
[----:B------:R-:W-:-:S06]  /*76f0*/  WARPGROUP.ARRIVE ;  /* 0x00000000000079c5 */ /* 0x000fcc0000000000 */
[----:B------:R-:W-:Y:S01]  /*7700*/  HGMMA.64x16x16.F32 R88, R24, gdesc[UR8].tnspB, R88, gsb0 ;  /* 0x4020000818587df0 */ /* 0x000fe20008000858 */
[----:B------:R-:W-:Y:S01]  /*7710*/  UIADD3 UR10, UR6, 0x1e0, URZ ;  /* 0x000001e0060a7890 */ /* 0x000fe2000fffe03f */
[----:B------:R-:W-:Y:S01]  /*7720*/  UMOV UR11, 0xc0000010 ;  /* 0xc0000010000b7882 */ /* 0x000fe20000000000 */
[----:B------:R-:W-:Y:S01]  /*7730*/  UIADD3 UR6, UR6, 0x2e0, URZ ;  /* 0x000002e006067890 */ /* 0x000fe2000fffe03f */
[----:B------:R-:W-:Y:S02]  /*7740*/  WARPGROUP.DEPBAR.LE gsb0, 0x0 ;  /* 0x00008000000079c5 */ /* 0x000fe40000010000 */
[----:B------:R-:W-:Y:S01]  /*7750*/  F2FP.F16.F32.PACK_AB R25, R19, R36 ;  /* 0x000000241319723e */ /* 0x000fe200000000ff */
[----:B------:R-:W-:Y:S01]  /*7760*/  FADD R36, R29, R36 ;  /* 0x000000241d247221 */ /* 0x000fe20000000000 */
[----:B------:R-:W-:Y:S02]  /*7770*/  F2FP.F16.F32.PACK_AB R27, R38, R35 ;  /* 0x00000023261b723e */ /* 0x000fe400000000ff */
[----:B------:R-:W-:Y:S01]  /*7780*/  F2FP.F16.F32.PACK_AB R24, R81, R80 ;  /* 0x000000505118723e */ /* 0x000fe200000000ff */
[----:B------:R-:W-:Y:S01]  /*7790*/  FADD R36, R36, R19 ;  /* 0x0000001324247221 */ /* 0x000fe20000000000 */
[----:B------:R-:W-:-:S03]  /*77a0*/  F2FP.F16.F32.PACK_AB R26, R20, R84 ;  /* 0x00000054141a723e */ /* 0x000fc600000000ff */
[----:B------:R-:W-:Y:S01]  /*77b0*/  FADD R35, R36, R35 ;  /* 0x0000002324237221 */ /* 0x000fe20000000000 */
[----:B------:R-:W-:-:S06]  /*77c0*/  WARPGROUP.ARRIVE ;  /* 0x00000000000079c5 */ /* 0x000fcc0000000000 */
[----:B------:R-:W-:Y:S03]  /*77d0*/  HGMMA.64x16x16.F32 R104, R24, gdesc[UR16].tnspB, R104, gsb0 ;  /* 0x4020001018687df0 */ /* 0x000fe60008000868 */
        /* <DEDUP_REMOVED lines=8> */
[----:B-1----:R-:W-:-:S04]  /*7860*/  SEL R12, RZ, 0x1, P4 ;  /* 0x00000001ff0c7807 */ /* 0x002fc80002000000 */
[----:B------:R-:W-:Y:S01]  /*7870*/  LOP3.LUT R3, R3, R12, RZ, 0x3c, !PT ;  /* 0x0000000c03037212 */ /* 0x000fe200078e3cff */
[----:B------:R-:W-:Y:S01]  /*7880*/  FADD R12, R35, R38 ;  /* 0x00000026230c7221 */ /* 0x000fe20000000000 */
[----:B------:R-:W-:Y:S06]  /*7890*/  @P2 BRA `(.L_x_31) ;  /* 0x0000000000d02947 */ /* 0x000fec0003800000 */
[----:B------:R-:W-:Y:S01]  /*78a0*/  ISETP.LT.OR P2, PT, R7, 0x1, !P0 ;  /* 0x000000010700780c */ /* 0x000fe20004741670 */
[----:B------:R-:W-:-:S12]  /*78b0*/  BSSY B0, `(.L_x_32) ;  /* 0x0000031000007945 */ /* 0x000fd80003800000 */
[----:B------:R-:W-:Y:S05]  /*78c0*/  @P2 BRA `(.L_x_33) ;  /* 0x0000000000bc2947 */ /* 0x000fea0003800000 */
[----:B------:R-:W-:Y:S01]  /*78d0*/  IMAD R19, R5, 0x8, R2 ;  /* 0x0000000805137824 */ /* 0x000fe200078e0202 */
[----:B------:R-:W-:Y:S02]  /*78e0*/  SHF.L.U32 R20, R4, 0x1f, RZ ;  /* 0x0000001f04147819 */ /* 0x000fe400000006ff */
[----:B------:R-:W-:Y:S02]  /*78f0*/  ISETP.NE.AND P3, PT, R0, RZ, PT ;  /* 0x000000ff0000720c */ /* 0x000fe40003f65270 */
[----:B------:R-:W1:Y:S02]  /*7900*/  SYNCS.PHASECHK.TRANS64.TRYWAIT P2, [R19+URZ+0xd820], R20 ;  /* 0x00d82014130075a7 */ /* 0x000e64000804017f */
[----:B-1----:R-:W-:Y:S09]  /*7910*/  @!P2 BRA `(.L_x_34) ;  /* 0x0000005400f4a947 */ /* 0x002ff20003800000 */
.L_x_85:
[----:B------:R-:W-:Y:S05]  /*7920*/  @P3 BRA `(.L_x_35) ;  /* 0x0000000000143947 */ /* 0x000fea0003800000 */
[----:B------:R-:W-:Y:S02]  /*7930*/  LOP3.LUT P2, RZ, R16, 0x1f, RZ, 0xc0, !PT ;  /* 0x0000001f10ff7812 */ /* 0x000fe4000784c0ff */
[----:B-1----:R-:W-:-:S04]  /*7940*/  MOV R20, 0x3000 ;  /* 0x0000300000147802 */ /* 0x002fc80000000f00 */
[----:B------:R2:W-:Y:S07]  /*7950*/  SYNCS.ARRIVE.TRANS64 RZ, [R19+URZ+0xd800], R20 ;  /* 0x00d8001413ff79a7 */ /* 0x0005ee000800003f */
[----:B------:R-:W-:Y:S05]  /*7960*/  @!P2 BRA `(.L_x_35) ;  /* 0x000000000004a947 */ /* 0x000fea0003800000 */
[----:B------:R-:W-:Y:S01]  /*7970*/  BPT.TRAP 0x1 ;  /* 0x000000040000795c */ /* 0x000fe20000300000 */
.L_x_35:
[----:B-12---:R-:W-:Y:S01]  /*7980*/  IMAD R20, R5, 0x3000, R2 ;  /* 0x0000300005147824 */ /* 0x006fe200078e0202 */
        /* <DEDUP_REMOVED lines=9> */
[----:B------:R-:W-:Y:S01]  /*7a20*/  UMOV UR28, UR36 ;  /* 0x00000024001c7c82 */ /* 0x000fe20008000000 */
[----:B------:R-:W-:Y:S01]  /*7a30*/  UMOV UR29, UR37 ;  /* 0x00000025001d7c82 */ /* 0x000fe20008000000 */
[----:B------:R-:W-:Y:S01]  /*7a40*/  UMOV UR18, 0x10 ;  /* 0x0000001000127882 */ /* 0x000fe20000000000 */
[----:B------:R-:W-:Y:S01]  /*7a50*/  UMOV UR20, UR36 ;  /* 0x0000002400147c82 */ /* 0x000fe20008000000 */
[----:B------:R-:W-:Y:S01]  /*7a60*/  UIADD3 UR25, UR25, 0xd800, URZ ;  /* 0x0000d80019197890 */ /* 0x000fe2000fffe03f */
[C---:B------:R-:W-:Y:S01]  /*7a70*/  ISETP.NE.AND P2, PT, R5.reuse, 0x4, PT ;  /* 0x000000040500780c */ /* 0x040fe20003f45270 */
[----:B------:R-:W-:Y:S01]  /*7a80*/  USHF.L.U32 UR27, UR27, 0x7, URZ ;  /* 0x000000071b1b7899 */ /* 0x000fe2000800063f */
[----:B------:R-:W-:Y:S01]  /*7a90*/  VIADD R8, R8, 0x1 ;  /* 0x0000000108087836 */ /* 0x000fe20000000000 */
[----:B------:R-:W-:Y:S01]  /*7aa0*/  UIADD3 UR24, UR8, 0x1800, URZ ;  /* 0x0000180008187890 */ /* 0x000fe2000fffe03f */
[----:B------:R-:W-:Y:S01]  /*7ab0*/  SEL R19, RZ, 0x1, P2 ;  /* 0x00000001ff137807 */ /* 0x000fe20001000000 */
[----:B------:R-:W-:Y:S01]  /*7ac0*/  UIADD3 UR16, UR8, 0x2800, URZ ;  /* 0x0000280008107890 */ /* 0x000fe2000fffe03f */
[----:B------:R-:W-:Y:S01]  /*7ad0*/  SEL R5, R5, RZ, P2 ;  /* 0x000000ff05057207 */ /* 0x000fe20001000000 */
[----:B------:R-:W-:Y:S01]  /*7ae0*/  UIADD3 UR8, UR8, 0x3800, URZ ;  /* 0x0000380008087890 */ /* 0x000fe2000fffe03f */
[----:B------:R-:W-:Y:S01]  /*7af0*/  LOP3.LUT R4, R4, R19, RZ, 0x3c, !PT ;  /* 0x0000001304047212 */ /* 0x000fe200078e3cff */
[----:B------:R-:W-:Y:S01]  /*7b00*/  UMOV UR21, UR37 ;  /* 0x0000002500157c82 */ /* 0x000fe20008000000 */
[----:B------:R-:W-:Y:S01]  /*7b10*/  UMOV UR17, UR25 ;  /* 0x0000001900117c82 */ /* 0x000fe20008000000 */
[----:B------:R-:W-:Y:S01]  /*7b20*/  UMOV UR19, UR27 ;  /* 0x0000001b00137c82 */ /* 0x000fe20008000000 */
[----:B------:R-:W-:Y:S01]  /*7b30*/  UMOV UR10, 0x20 ;  /* 0x00000020000a7882 */ /* 0x000fe20000000000 */
[----:B------:R-:W-:Y:S01]  /*7b40*/  UMOV UR12, UR36 ;  /* 0x00000024000c7c82 */ /* 0x000fe20008000000 */
[----:B------:R-:W-:Y:S01]  /*7b50*/  UMOV UR13, UR37 ;  /* 0x00000025000d7c82 */ /* 0x000fe20008000000 */
[----:B------:R-:W-:Y:S01]  /*7b60*/  UMOV UR9, UR25 ;  /* 0x0000001900097c82 */ /* 0x000fe20008000000 */
[----:B------:R1:W-:Y:S01]  /*7b70*/  UTMALDG.4D [UR24], [UR6], desc[UR32] ;  /* 0x00002018060075b4 */ /* 0x0003e20008019000 */
[----:B------:R-:W-:Y:S01]  /*7b80*/  UMOV UR11, UR27 ;  /* 0x0000001b000b7c82 */ /* 0x000fe20008000000 */
[----:B------:R1:W-:Y:S01]  /*7b90*/  UTMALDG.4D [UR16], [UR6], desc[UR32] ;  /* 0x00002010060075b4 */ /* 0x0003e20008019000 */
[----:B------:R1:W-:Y:S02]  /*7ba0*/  UTMALDG.4D [UR8], [UR6], desc[UR32] ;  /* 0x00002008060075b4 */ /* 0x0003e40008019000 */
[----:B-1----:R-:W-:Y:S01]  /*7bb0*/  NOP ;  /* 0x0000000000007918 */ /* 0x002fe20000000000 */
.L_x_33:
[----:B------:R-:W-:Y:S05]  /*7bc0*/  BSYNC B0 ;  /* 0x0000000000007941 */ /* 0x000fea0003800000 */
.L_x_32:
[----:B------:R-:W-:-:S07]  /*7bd0*/  IADD3 R7, R7, -0x1, RZ ;  /* 0xffffffff07077810 */ /* 0x000fce0007ffe0ff */
.L_x_31:
[----:B------:R-:W-:Y:S01]  /*7be0*/  VIADD R10, R10, 0x80 ;  /* 0x000000800a0a7836 */ /* 0x000fe20000000000 */
[----:B------:R-:W-:Y:S01]  /*7bf0*/  MOV R23, R18 ;  /* 0x0000001200177202 */ /* 0x000fe20000000f00 */
[----:B------:R-:W-:Y:S01]  /*7c00*/  IMAD.MOV.U32 R19, RZ, RZ, R14 ;  /* 0x000000ffff137224 */ /* 0x000fe200078e000e */
[----:B------:R-:W-:Y:S06]  /*7c10*/  @P1 BRA `(.L_x_36) ;  /* 0xffffffcc00281947 */ /* 0x000fec000383ffff */
[----:B------:R-:W-:-:S07]  /*7c20*/  IMAD.MOV.U32 R21, RZ, RZ, R17 ;  /* 0x000000ffff157224 */ /* 0x000fce00078e0011 */
.L_x_24:
[----:B------:R-:W-:-:S13]  /*7c30*/  ISETP.GE.AND P1, PT, R21, 0x1, PT ;  /* 0x000000011500780c */ /* 0x000fda0003f26270 */
[----:B------:R-:W-:Y:S05]  /*7c40*/  @!P1 BRA `(.L_x_37) ;  /* 0x0000003c009c9947 */ /* 0x000fea0003800000 */
[----:B------:R-:W-:Y:S01]  /*7c50*/  IMAD.MOV.U32 R20, RZ, RZ, R14 ;  /* 0x000000ffff147224 */ /* 0x000fe200078e000e */
[----:B------:R-:W-:Y:S02]  /*7c60*/  MOV R19, R18 ;  /* 0x0000001200137202 */ /* 0x000fe40000000f00 */
[----:B------:R-:W-:-:S07]  /*7c70*/  LOP3.LUT R17, R16, 0x1f, RZ, 0xc0, !PT ;  /* 0x0000001f10117812 */ /* 0x000fce00078ec0ff */
.L_x_50:
[----:B------:R-:W-:Y:S01]  /*7c80*/  IMAD R23, R15, 0x8, R2 ;  /* 0x000000080f177824 */ /* 0x000fe200078e0202 */
[----:B------:R-:W-:-:S07]  /*7c90*/  SHF.L.U32 R14, R3, 0x1f, RZ ;  /* 0x0000001f030e7819 */ /* 0x000fce00000006ff */
[----:B------:R-:W-:Y:S05]  /*7ca0*/  YIELD ;  /* 0x0000000000007946 */ /* 0x000fea0003800000 */
[----:B------:R-:W1:Y:S02]  /*7cb0*/  SYNCS.PHASECHK.TRANS64.TRYWAIT P1, [R23+URZ+0xd800], R14 ;  /* 0x00d8000e170075a7 */ /* 0x000e64000802017f */
[----:B-1----:R-:W-:Y:S05]  /*7cc0*/  @!P1 BRA `(.L_x_38) ;  /* 0x00000054001c9947 */ /* 0x002fea0003800000 */
.L_x_86:
[----:B------:R-:W-:Y:S05]  /*7cd0*/  WARPSYNC.ALL ;  /* 0x0000000000007948 */ /* 0x000fea0003800000 */
[----:B------:R-:W-:Y:S01]  /*7ce0*/  IMAD.U32 R112, RZ, RZ, UR30 ;  /* 0x0000001eff707e24 */ /* 0x000fe2000f8e00ff */
[----:B------:R-:W-:Y:S01]  /*7cf0*/  MOV R113, 0xc0000010 ;  /* 0xc000001000717802 */ /* 0x000fe20000000f00 */
[----:B------:R-:W-:Y:S01]  /*7d00*/  WARPGROUP.ARRIVE ;  /* 0x00000000000079c5 */ /* 0x000fe20000000000 */
[----:B-1----:R-:W-:Y:S01]  /*7d10*/  IMAD.MOV.U32 R23, RZ, RZ, -0x3ffffff0 ;  /* 0xc0000010ff177424 */ /* 0x002fe200078e00ff */
[----:B------:R-:W-:Y:S01]  /*7d20*/  ISETP.NE.AND P1, PT, R9, RZ, PT ;  /* 0x000000ff0900720c */ /* 0x000fe20003f25270 */
[----:B------:R-:W-:Y:S01]  /*7d30*/  IMAD R112, R15, 0x300, R112 ;  /* 0x000003000f707824 */ /* 0x000fe200078e0270 */
[----:B------:R-:W-:Y:S01]  /*7d40*/  R2UR UR47, R113 ;  /* 0x00000000712f72ca */ /* 0x000fe200000e0000 */
[----:B------:R-:W-:Y:S01]  /*7d50*/  IMAD.MOV.U32 R113, RZ, RZ, -0x3ffffff0 ;  /* 0xc0000010ff717424 */ /* 0x000fe200078e00ff */
[----:B------:R-:W-:Y:S01]  /*7d60*/  R2UR UR43, R23 ;  /* 0x00000000172b72ca */ /* 0x000fe200000e0000 */
[C---:B------:R-:W-:Y:S01]  /*7d70*/  VIADD R22, R112.reuse, 0x100 ;  /* 0x0000010070167836 */ /* 0x040fe20000000000 */
[----:B------:R-:W-:-:S02]  /*7d80*/  R2UR UR46, R112 ;  /* 0x00000000702e72ca */ /* 0x000fc400000e0000 */
[----:B------:R-:W-:Y:S02]  /*7d90*/  IADD3 R112, R112, 0x200, RZ ;  /* 0x0000020070707810 */ /* 0x000fe40007ffe0ff */
[----:B------:R-:W-:Y:S02]  /*7da0*/  R2UR UR42, R22 ;  /* 0x00000000162a72ca */ /* 0x000fe400000e0000 */
[----:B------:R-:W-:Y:S02]  /*7db0*/  R2UR UR6, R112 ;  /* 0x00000000700672ca */ /* 0x000fe400000e0000 */
[----:B------:R-:W-:-:S05]  /*7dc0*/  R2UR UR7, R113 ;  /* 0x00000000710772ca */ /* 0x000fca00000e0000 */
        /* <DEDUP_REMOVED lines=11> */
[----:B------:R-:W-:Y:S01]  /*7e80*/  IMAD R14, R5, 0x8, R2 ;  /* 0x00000008050e7824 */ /* 0x000fe200078e0202 */
[----:B------:R-:W-:Y:S02]  /*7e90*/  SHF.L.U32 R23, R4, 0x1f, RZ ;  /* 0x0000001f04177819 */ /* 0x000fe400000006ff */
[----:B------:R-:W-:Y:S02]  /*7ea0*/  ISETP.NE.AND P3, PT, R0, RZ, PT ;  /* 0x000000ff0000720c */ /* 0x000fe40003f65270 */
[----:B------:R-:W1:Y:S02]  /*7eb0*/  SYNCS.PHASECHK.TRANS64.TRYWAIT P2, [R14+URZ+0xd820], R23 ;  /* 0x00d820170e0075a7 */ /* 0x000e64000804017f */
[----:B-1----:R-:W-:Y:S09]  /*7ec0*/  @!P2 BRA `(.L_x_41) ;  /* 0x0000005000b0a947 */ /* 0x002ff20003800000 */
.L_x_87:
[----:B------:R-:W-:Y:S05]  /*7ed0*/  @P3 BRA `(.L_x_42) ;  /* 0x0000000000143947 */ /* 0x000fea0003800000 */
[----:B------:R-:W-:Y:S02]  /*7ee0*/  ISETP.NE.AND P2, PT, R17, RZ, PT ;  /* 0x000000ff1100720c */ /* 0x000fe40003f45270 */
[----:B-1----:R-:W-:-:S04]  /*7ef0*/  MOV R23, 0x3000 ;  /* 0x0000300000177802 */ /* 0x002fc80000000f00 */
[----:B------:R2:W-:Y:S07]  /*7f00*/  SYNCS.ARRIVE.TRANS64 RZ, [R14+URZ+0xd800], R23 ;  /* 0x00d800170eff79a7 */ /* 0x0005ee000800003f */
[----:B------:R-:W-:Y:S05]  /*7f10*/  @!P2 BRA `(.L_x_42) ;  /* 0x000000000004a947 */ /* 0x000fea0003800000 */
[----:B------:R-:W-:Y:S01]  /*7f20*/  BPT.TRAP 0x1 ;  /* 0x000000040000795c */ /* 0x000fe20000300000 */
.L_x_42:
[C---:B------:R-:W-:Y:S01]  /*7f30*/  IMAD R18, R5.reuse, 0x3000, R2 ;  /* 0x0000300005127824 */ /* 0x040fe200078e0202 */
        /* <DEDUP_REMOVED lines=14> */
[----:B------:R-:W-:Y:S01]  /*8020*/  ISETP.NE.AND P2, PT, R5, 0x4, PT ;  /* 0x000000040500780c */ /* 0x000fe20003f45270 */
[----:B------:R-:W-:-:S02]  /*8030*/  USHF.L.U32 UR27, UR27, 0x7, URZ ;  /* 0x000000071b1b7899 */ /* 0x000fc4000800063f */
        /* <DEDUP_REMOVED lines=19> */
.L_x_40:
[----:B------:R-:W-:-:S07]  /*8170*/  VIADD R7, R7, 0xffffffff ;  /* 0xffffffff07077836 */ /* 0x000fce0000000000 */
.L_x_39:
[----:B------:R-:W-:Y:S01]  /*8180*/  IADD3 R15, R15, 0x1, RZ ;  /* 0x000000010f0f7810 */ /* 0x000fe20007ffe0ff */
[----:B------:R-:W-:Y:S05]  /*8190*/  WARPSYNC.ALL ;  /* 0x0000000000007948 */ /* 0x000fea0003800000 */
[----:B------:R-:W-:-:S04]  /*81a0*/  ISETP.NE.AND P2, PT, R15, 0x4, PT ;  /* 0x000000040f00780c */ /* 0x000fc80003f45270 */
[----:B------:R-:W-:Y:S02]  /*81b0*/  SEL R14, RZ, 0x1, P2 ;  /* 0x00000001ff0e7807 */ /* 0x000fe40001000000 */
[----:B------:R-:W-:Y:S02]  /*81c0*/  SEL R15, R15, RZ, P2 ;  /* 0x000000ff0f0f7207 */ /* 0x000fe40001000000 */
[----:B------:R-:W-:Y:S01]  /*81d0*/  LOP3.LUT R3, R3, R14, RZ, 0x3c, !PT ;  /* 0x0000000e03037212 */ /* 0x000fe200078e3cff */
[C---:B------:R-:W-:Y:S01]  /*81e0*/  VIADD R14, R10.reuse, 0x1 ;  /* 0x000000010a0e7836 */ /* 0x040fe20000000000 */
[C---:B------:R-:W-:Y:S01]  /*81f0*/  ISETP.GE.AND P2, PT, R10.reuse, UR15, PT ;  /* 0x0000000f0a007c0c */ /* 0x040fe2000bf46270 */
[C---:B------:R-:W-:Y:S01]  /*8200*/  VIADD R18, R10.reuse, 0x8 ;  /* 0x000000080a127836 */ /* 0x040fe20000000000 */
[----:B------:R-:W-:Y:S01]  /*8210*/  IADD3 R22, R10, 0x9, RZ ;  /* 0x000000090a167810 */ /* 0x000fe20007ffe0ff */
[----:B------:R-:W-:Y:S01]  /*8220*/  BSSY B0, `(.L_x_43) ;  /* 0x00000e0000007945 */ /* 0x000fe20003800000 */
[----:B------:R-:W-:Y:S01]  /*8230*/  ISETP.GE.AND P4, PT, R14, UR15, PT ;  /* 0x0000000f0e007c0c */ /* 0x000fe2000bf86270 */
[----:B------:R-:W-:Y:S01]  /*8240*/  VIADD R14, R10, 0x10 ;  /* 0x000000100a0e7836 */ /* 0x000fe20000000000 */
[----:B------:R-:W-:-:S02]  /*8250*/  ISETP.GE.AND P3, PT, R18, UR15, PT ;  /* 0x0000000f12007c0c */ /* 0x000fc4000bf66270 */
[----:B------:R-:W-:Y:S02]  /*8260*/  IADD3 R18, R10, 0x18, RZ ;  /* 0x000000180a127810 */ /* 0x000fe40007ffe0ff */
[----:B------:R-:W-:Y:S01]  /*8270*/  ISETP.GE.AND P5, PT, R14, UR15, PT ;  /* 0x0000000f0e007c0c */ /* 0x000fe2000bfa6270 */
[----:B------:R-:W-:Y:S01]  /*8280*/  VIADD R14, R10, 0x11 ;  /* 0x000000110a0e7836 */ /* 0x000fe20000000000 */
[----:B------:R-:W-:Y:S02]  /*8290*/  FSEL R23, R24, -INF , !P2 ;  /* 0xff80000018177808 */ /* 0x000fe40005000000 */
[----:B------:R-:W-:Y:S02]  /*82a0*/  FSEL R26, R26, -INF , !P2 ;  /* 0xff8000001a1a7808 */ /* 0x000fe40005000000 */
[----:B------:R-:W-:Y:S02]  /*82b0*/  FSEL R25, R25, -INF , !P4 ;  /* 0xff80000019197808 */ /* 0x000fe40006000000 */
[----:B------:R-:W-:-:S02]  /*82c0*/  FSEL R27, R27, -INF , !P4 ;  /* 0xff8000001b1b7808 */ /* 0x000fc40006000000 */
[----:B------:R-:W-:Y:S01]  /*82d0*/  ISETP.GE.AND P2, PT, R14, UR15, PT ;  /* 0x0000000f0e007c0c */ /* 0x000fe2000bf46270 */
[----:B------:R-:W-:Y:S01]  /*82e0*/  VIADD R14, R10, 0x19 ;  /* 0x000000190a0e7836 */ /* 0x000fe20000000000 */
[----:B------:R-:W-:Y:S01]  /*82f0*/  ISETP.GE.AND P4, PT, R18, UR15, PT ;  /* 0x0000000f12007c0c */ /* 0x000fe2000bf86270 */
[----:B------:R-:W-:Y:S01]  /*8300*/  VIADD R18, R10, 0x20 ;  /* 0x000000200a127836 */ /* 0x000fe20000000000 */
[----:B------:R-:W-:Y:S01]  /*8310*/  ISETP.GE.AND P6, PT, R22, UR15, PT ;  /* 0x0000000f16007c0c */ /* 0x000fe2000bfc6270 */
[----:B------:R-:W-:Y:S01]  /*8320*/  VIADD R22, R10, 0x49 ;  /* 0x000000490a167836 */ /* 0x000fe20000000000 */
[----:B------:R-:W-:Y:S02]  /*8330*/  FSEL R28, R28, -INF , !P3 ;  /* 0xff8000001c1c7808 */ /* 0x000fe40005800000 */
[----:B------:R-:W-:Y:S02]  /*8340*/  FSEL R30, R30, -INF , !P3 ;  /* 0xff8000001e1e7808 */ /* 0x000fe40005800000 */
[----:B------:R-:W-:-:S02]  /*8350*/  FSEL R29, R29, -INF , !P6 ;  /* 0xff8000001d1d7808 */ /* 0x000fc40007000000 */
[----:B------:R-:W-:Y:S02]  /*8360*/  FSEL R31, R31, -INF , !P6 ;  /* 0xff8000001f1f7808 */ /* 0x000fe40007000000 */
[----:B------:R-:W-:Y:S02]  /*8370*/  ISETP.GE.AND P3, PT, R14, UR15, PT ;  /* 0x0000000f0e007c0c */ /* 0x000fe4000bf66270 */
[----:B------:R-:W-:Y:S01]  /*8380*/  ISETP.GE.AND P6, PT, R18, UR15, PT ;  /* 0x0000000f12007c0c */ /* 0x000fe2000bfc6270 */
[C---:B------:R-:W-:Y:S01]  /*8390*/  VIADD R18, R10.reuse, 0x28 ;  /* 0x000000280a127836 */ /* 0x040fe20000000000 */
[----:B------:R-:W-:Y:S02]  /*83a0*/  IADD3 R14, R10, 0x21, RZ ;  /* 0x000000210a0e7810 */ /* 0x000fe40007ffe0ff */
[----:B------:R-:W-:Y:S02]  /*83b0*/  FSEL R32, R32, -INF , !P5 ;  /* 0xff80000020207808 */ /* 0x000fe40006800000 */
[----:B------:R-:W-:-:S02]  /*83c0*/  FSEL R34, R34, -INF , !P5 ;  /* 0xff80000022227808 */ /* 0x000fc40006800000 */
[----:B------:R-:W-:Y:S01]  /*83d0*/  ISETP.GE.AND P5, PT, R14, UR15, PT ;  /* 0x0000000f0e007c0c */ /* 0x000fe2000bfa6270 */
[----:B------:R-:W-:Y:S01]  /*83e0*/  VIADD R14, R10, 0x29 ;  /* 0x000000290a0e7836 */ /* 0x000fe20000000000 */
[----:B------:R-:W-:Y:S02]  /*83f0*/  FSEL R33, R33, -INF , !P2 ;  /* 0xff80000021217808 */ /* 0x000fe40005000000 */
[----:B------:R-:W-:Y:S02]  /*8400*/  FSEL R35, R35, -INF , !P2 ;  /* 0xff80000023237808 */ /* 0x000fe40005000000 */
[----:B------:R-:W-:Y:S02]  /*8410*/  ISETP.GE.AND P2, PT, R18, UR15, PT ;  /* 0x0000000f12007c0c */ /* 0x000fe4000bf46270 */
[----:B------:R-:W-:Y:S02]  /*8420*/  IADD3 R18, R10, 0x30, RZ ;  /* 0x000000300a127810 */ /* 0x000fe40007ffe0ff */
[----:B------:R-:W-:-:S02]  /*8430*/  FSEL R36, R36, -INF , !P4 ;  /* 0xff80000024247808 */ /* 0x000fc40006000000 */
[----:B------:R-:W-:Y:S02]  /*8440*/  FSEL R38, R38, -INF , !P4 ;  /* 0xff80000026267808 */ /* 0x000fe40006000000 */
[----:B------:R-:W-:Y:S02]  /*8450*/  FSEL R37, R37, -INF , !P3 ;  /* 0xff80000025257808 */ /* 0x000fe40005800000 */
[----:B------:R-:W-:Y:S02]  /*8460*/  FSEL R39, R39, -INF , !P3 ;  /* 0xff80000027277808 */ /* 0x000fe40005800000 */
[----:B------:R-:W-:Y:S01]  /*8470*/  ISETP.GE.AND P4, PT, R14, UR15, PT ;  /* 0x0000000f0e007c0c */ /* 0x000fe2000bf86270 */
[----:B------:R-:W-:Y:S01]  /*8480*/  VIADD R14, R10, 0x31 ;  /* 0x000000310a0e7836 */ /* 0x000fe20000000000 */
[----:B------:R-:W-:Y:S01]  /*8490*/  ISETP.GE.AND P3, PT, R18, UR15, PT ;  /* 0x0000000f12007c0c */ /* 0x000fe2000bf66270 */
[----:B------:R-:W-:Y:S01]  /*84a0*/  VIADD R18, R10, 0x38 ;  /* 0x000000380a127836 */ /* 0x000fe20000000000 */
[----:B------:R-:W-:-:S02]  /*84b0*/  FSEL R40, R40, -INF , !P6 ;  /* 0xff80000028287808 */ /* 0x000fc40007000000 */
[----:B------:R-:W-:Y:S02]  /*84c0*/  FSEL R42, R42, -INF , !P6 ;  /* 0xff8000002a2a7808 */ /* 0x000fe40007000000 */
[----:B------:R-:W-:Y:S02]  /*84d0*/  FSEL R41, R41, -INF , !P5 ;  /* 0xff80000029297808 */ /* 0x000fe40006800000 */
[----:B------:R-:W-:Y:S02]  /*84e0*/  FSEL R43, R43, -INF , !P5 ;  /* 0xff8000002b2b7808 */ /* 0x000fe40006800000 */
[----:B------:R-:W-:Y:S02]  /*84f0*/  ISETP.GE.AND P6, PT, R14, UR15, PT ;  /* 0x0000000f0e007c0c */ /* 0x000fe4000bfc6270 */
[----:B------:R-:W-:Y:S01]  /*8500*/  ISETP.GE.AND P5, PT, R18, UR15, PT ;  /* 0x0000000f12007c0c */ /* 0x000fe2000bfa6270 */
[C---:B------:R-:W-:Y:S01]  /*8510*/  VIADD R18, R10.reuse, 0x40 ;  /* 0x000000400a127836 */ /* 0x040fe20000000000 */
[----:B------:R-:W-:-:S02]  /*8520*/  IADD3 R14, R10, 0x39, RZ ;  /* 0x000000390a0e7810 */ /* 0x000fc40007ffe0ff */
[----:B------:R-:W-:Y:S02]  /*8530*/  FSEL R44, R44, -INF , !P2 ;  /* 0xff8000002c2c7808 */ /* 0x000fe40005000000 */
[----:B------:R-:W-:Y:S02]  /*8540*/  FSEL R46, R46, -INF , !P2 ;  /* 0xff8000002e2e7808 */ /* 0x000fe40005000000 */
[----:B------:R-:W-:Y:S01]  /*8550*/  ISETP.GE.AND P2, PT, R14, UR15, PT ;  /* 0x0000000f0e007c0c */ /* 0x000fe2000bf46270 */
[----:B------:R-:W-:Y:S01]  /*8560*/  VIADD R14, R10, 0x41 ;  /* 0x000000410a0e7836 */ /* 0x000fe20000000000 */
[----:B------:R-:W-:Y:S02]  /*8570*/  FSEL R45, R45, -INF , !P4 ;  /* 0xff8000002d2d7808 */ /* 0x000fe40006000000 */
[----:B------:R-:W-:Y:S02]  /*8580*/  FSEL R47, R47, -INF , !P4 ;  /* 0xff8000002f2f7808 */ /* 0x000fe40006000000 */
[----:B------:R-:W-:-:S02]  /*8590*/  ISETP.GE.AND P4, PT, R18, UR15, PT ;  /* 0x0000000f12007c0c */ /* 0x000fc4000bf86270 */
[----:B------:R-:W-:Y:S02]  /*85a0*/  IADD3 R18, R10, 0x48, RZ ;  /* 0x000000480a127810 */ /* 0x000fe40007ffe0ff */
[----:B------:R-:W-:Y:S02]  /*85b0*/  FSEL R48, R48, -INF , !P3 ;  /* 0xff80000030307808 */ /* 0x000fe40005800000 */
[----:B------:R-:W-:Y:S02]  /*85c0*/  FSEL R50, R50, -INF , !P3 ;  /* 0xff80000032327808 */ /* 0x000fe40005800000 */
[----:B------:R-:W-:Y:S02]  /*85d0*/  FSEL R49, R49, -INF , !P6 ;  /* 0xff80000031317808 */ /* 0x000fe40007000000 */
[----:B------:R-:W-:Y:S02]  /*85e0*/  FSEL R51, R51, -INF , !P6 ;  /* 0xff80000033337808 */ /* 0x000fe40007000000 */
[----:B------:R-:W-:-:S02]  /*85f0*/  ISETP.GE.AND P3, PT, R14, UR15, PT ;  /* 0x0000000f0e007c0c */ /* 0x000fc4000bf66270 */
[----:B------:R-:W-:Y:S02]  /*8600*/  ISETP.GE.AND P6, PT, R18, UR15, PT ;  /* 0x0000000f12007c0c */ /* 0x000fe4000bfc6270 */
        /* <DEDUP_REMOVED lines=24> */
[----:B------:R-:W-:Y:S02]  /*8790*/  FSEL R52, R52, -INF , !P5 ;  /* 0xff80000034347808 */ /* 0x000fe40006800000 */
[----:B------:R-:W-:Y:S02]  /*87a0*/  FSEL R54, R54, -INF , !P5 ;  /* 0xff80000036367808 */ /* 0x000fe40006800000 */
[----:B------:R-:W-:Y:S01]  /*87b0*/  ISETP.GE.AND P5, PT, R22, UR15, PT ;  /* 0x0000000f16007c0c */ /* 0x000fe2000bfa6270 */
[----:B------:R-:W-:Y:S01]  /*87c0*/  VIADD R22, R10, 0x50 ;  /* 0x000000500a167836 */ /* 0x000fe20000000000 */
[----:B------:R-:W-:Y:S02]  /*87d0*/  FMNMX R14, R48, R113, !PT ;  /* 0x00000071300e7209 */ /* 0x000fe40007800000 */
[----:B------:R-:W-:-:S02]  /*87e0*/  FMNMX R18, R50, R115, !PT ;  /* 0x0000007332127209 */ /* 0x000fc40007800000 */
[----:B------:R-:W-:Y:S02]  /*87f0*/  FMNMX R113, R49, R14, !PT ;  /* 0x0000000e31717209 */ /* 0x000fe40007800000 */
[----:B------:R-:W-:Y:S02]  /*8800*/  FMNMX R115, R51, R18, !PT ;  /* 0x0000001233737209 */ /* 0x000fe40007800000 */
[----:B------:R-:W-:Y:S02]  /*8810*/  FSEL R53, R53, -INF , !P2 ;  /* 0xff80000035357808 */ /* 0x000fe40005000000 */
[----:B------:R-:W-:Y:S02]  /*8820*/  FSEL R55, R55, -INF , !P2 ;  /* 0xff80000037377808 */ /* 0x000fe40005000000 */
[----:B------:R-:W-:Y:S02]  /*8830*/  ISETP.GE.AND P2, PT, R22, UR15, PT ;  /* 0x0000000f16007c0c */ /* 0x000fe4000bf46270 */
[----:B------:R-:W-:-:S02]  /*8840*/  IADD3 R22, R10, 0x51, RZ ;  /* 0x000000510a167810 */ /* 0x000fc40007ffe0ff */
[----:B------:R-:W-:Y:S02]  /*8850*/  FMNMX R14, R52, R113, !PT ;  /* 0x00000071340e7209 */ /* 0x000fe40007800000 */
[----:B------:R-:W-:Y:S02]  /*8860*/  FMNMX R18, R54, R115, !PT ;  /* 0x0000007336127209 */ /* 0x000fe40007800000 */
[----:B------:R-:W-:Y:S02]  /*8870*/  FSEL R56, R56, -INF , !P4 ;  /* 0xff80000038387808 */ /* 0x000fe40006000000 */
[----:B------:R-:W-:Y:S02]  /*8880*/  FSEL R58, R58, -INF , !P4 ;  /* 0xff8000003a3a7808 */ /* 0x000fe40006000000 */
[----:B------:R-:W-:Y:S01]  /*8890*/  ISETP.GE.AND P4, PT, R22, UR15, PT ;  /* 0x0000000f16007c0c */ /* 0x000fe2000bf86270 */
[----:B------:R-:W-:Y:S01]  /*88a0*/  VIADD R22, R10, 0x58 ;  /* 0x000000580a167836 */ /* 0x000fe20000000000 */
[----:B------:R-:W-:-:S02]  /*88b0*/  FMNMX R113, R53, R14, !PT ;  /* 0x0000000e35717209 */ /* 0x000fc40007800000 */
[----:B------:R-:W-:Y:S02]  /*88c0*/  FMNMX R115, R55, R18, !PT ;  /* 0x0000001237737209 */ /* 0x000fe40007800000 */
[----:B------:R-:W-:Y:S02]  /*88d0*/  FSEL R57, R57, -INF , !P3 ;  /* 0xff80000039397808 */ /* 0x000fe40005800000 */
[----:B------:R-:W-:Y:S02]  /*88e0*/  FSEL R59, R59, -INF , !P3 ;  /* 0xff8000003b3b7808 */ /* 0x000fe40005800000 */
[----:B------:R-:W-:Y:S02]  /*88f0*/  FMNMX R14, R56, R113, !PT ;  /* 0x00000071380e7209 */ /* 0x000fe40007800000 */
[----:B------:R-:W-:Y:S02]  /*8900*/  FMNMX R18, R58, R115, !PT ;  /* 0x000000733a127209 */ /* 0x000fe40007800000 */
[----:B------:R-:W-:Y:S01]  /*8910*/  ISETP.GE.AND P3, PT, R22, UR15, PT ;  /* 0x0000000f16007c0c */ /* 0x000fe2000bf66270 */
[----:B------:R-:W-:Y:S01]  /*8920*/  VIADD R22, R10, 0x59 ;  /* 0x000000590a167836 */ /* 0x000fe20000000000 */
[----:B------:R-:W-:-:S02]  /*8930*/  FSEL R60, R60, -INF , !P6 ;  /* 0xff8000003c3c7808 */ /* 0x000fc40007000000 */
[----:B------:R-:W-:Y:S02]  /*8940*/  FSEL R62, R62, -INF , !P6 ;  /* 0xff8000003e3e7808 */ /* 0x000fe40007000000 */
[----:B------:R-:W-:Y:S02]  /*8950*/  FMNMX R113, R57, R14, !PT ;  /* 0x0000000e39717209 */ /* 0x000fe40007800000 */
[----:B------:R-:W-:Y:S02]  /*8960*/  FMNMX R115, R59, R18, !PT ;  /* 0x000000123b737209 */ /* 0x000fe40007800000 */
[----:B------:R-:W-:Y:S02]  /*8970*/  ISETP.GE.AND P6, PT, R22, UR15, PT ;  /* 0x0000000f16007c0c */ /* 0x000fe4000bfc6270 */
[----:B------:R-:W-:Y:S02]  /*8980*/  IADD3 R22, R10, 0x60, RZ ;  /* 0x000000600a167810 */ /* 0x000fe40007ffe0ff */
[----:B------:R-:W-:-:S02]  /*8990*/  FSEL R61, R61, -INF , !P5 ;  /* 0xff8000003d3d7808 */ /* 0x000fc40006800000 */
[----:B------:R-:W-:Y:S02]  /*89a0*/  FSEL R63, R63, -INF , !P5 ;  /* 0xff8000003f3f7808 */ /* 0x000fe40006800000 */
[----:B------:R-:W-:Y:S02]  /*89b0*/  FMNMX R14, R60, R113, !PT ;  /* 0x000000713c0e7209 */ /* 0x000fe40007800000 */
[----:B------:R-:W-:Y:S02]  /*89c0*/  FMNMX R18, R62, R115, !PT ;  /* 0x000000733e127209 */ /* 0x000fe40007800000 */
[----:B------:R-:W-:Y:S01]  /*89d0*/  ISETP.GE.AND P5, PT, R22, UR15, PT ;  /* 0x0000000f16007c0c */ /* 0x000fe2000bfa6270 */
[----:B------:R-:W-:Y:S01]  /*89e0*/  VIADD R22, R10, 0x61 ;  /* 0x000000610a167836 */ /* 0x000fe20000000000 */
[----:B------:R-:W-:Y:S02]  /*89f0*/  FSEL R64, R64, -INF , !P2 ;  /* 0xff80000040407808 */ /* 0x000fe40005000000 */
[----:B------:R-:W-:-:S02]  /*8a00*/  FSEL R66, R66, -INF , !P2 ;  /* 0xff80000042427808 */ /* 0x000fc40005000000 */
[----:B------:R-:W-:Y:S02]  /*8a10*/  FMNMX R113, R61, R14, !PT ;  /* 0x0000000e3d717209 */ /* 0x000fe40007800000 */
[----:B------:R-:W-:Y:S02]  /*8a20*/  FMNMX R115, R63, R18, !PT ;  /* 0x000000123f737209 */ /* 0x000fe40007800000 */
[----:B------:R-:W-:Y:S02]  /*8a30*/  FSEL R65, R65, -INF , !P4 ;  /* 0xff80000041417808 */ /* 0x000fe40006000000 */
[----:B------:R-:W-:Y:S02]  /*8a40*/  FSEL R67, R67, -INF , !P4 ;  /* 0xff80000043437808 */ /* 0x000fe40006000000 */
[----:B------:R-:W-:Y:S02]  /*8a50*/  FMNMX R14, R64, R113, !PT ;  /* 0x00000071400e7209 */ /* 0x000fe40007800000 */
[----:B------:R-:W-:-:S02]  /*8a60*/  FMNMX R18, R66, R115, !PT ;  /* 0x0000007342127209 */ /* 0x000fc40007800000 */
[----:B------:R-:W-:Y:S01]  /*8a70*/  ISETP.GE.AND P2, PT, R22, UR15, PT ;  /* 0x0000000f16007c0c */ /* 0x000fe2000bf46270 */
[----:B------:R-:W-:Y:S01]  /*8a80*/  VIADD R22, R10, 0x68 ;  /* 0x000000680a167836 */ /* 0x000fe20000000000 */
[----:B------:R-:W-:Y:S02]  /*8a90*/  FSEL R68, R68, -INF , !P3 ;  /* 0xff80000044447808 */ /* 0x000fe40005800000 */
[----:B------:R-:W-:Y:S02]  /*8aa0*/  FSEL R70, R70, -INF , !P3 ;  /* 0xff80000046467808 */ /* 0x000fe40005800000 */
[----:B------:R-:W-:Y:S02]  /*8ab0*/  FMNMX R113, R65, R14, !PT ;  /* 0x0000000e41717209 */ /* 0x000fe40007800000 */
[----:B------:R-:W-:Y:S02]  /*8ac0*/  FMNMX R115, R67, R18, !PT ;  /* 0x0000001243737209 */ /* 0x000fe40007800000 */
[----:B------:R-:W-:-:S02]  /*8ad0*/  ISETP.GE.AND P4, PT, R22, UR15, PT ;  /* 0x0000000f16007c0c */ /* 0x000fc4000bf86270 */
[----:B------:R-:W-:Y:S02]  /*8ae0*/  FSEL R69, R69, -INF , !P6 ;  /* 0xff80000045457808 */ /* 0x000fe40007000000 */
[----:B------:R-:W-:Y:S02]  /*8af0*/  FSEL R71, R71, -INF , !P6 ;  /* 0xff80000047477808 */ /* 0x000fe40007000000 */
[----:B------:R-:W-:Y:S02]  /*8b00*/  FMNMX R14, R68, R113, !PT ;  /* 0x00000071440e7209 */ /* 0x000fe40007800000 */
[----:B------:R-:W-:Y:S02]  /*8b10*/  FMNMX R18, R70, R115, !PT ;  /* 0x0000007346127209 */ /* 0x000fe40007800000 */
        /* <DEDUP_REMOVED lines=11> */
[----:B------:R-:W-:Y:S01]  /*8bd0*/  ISETP.GE.AND P6, PT, R22, UR15, PT ;  /* 0x0000000f16007c0c */ /* 0x000fe2000bfc6270 */
[----:B------:R-:W-:Y:S01]  /*8be0*/  VIADD R22, R10, 0x71 ;  /* 0x000000710a167836 */ /* 0x000fe20000000000 */
[----:B------:R-:W-:Y:S02]  /*8bf0*/  FSEL R76, R76, -INF , !P4 ;  /* 0xff8000004c4c7808 */ /* 0x000fe40006000000 */
[----:B------:R-:W-:Y:S02]  /*8c00*/  FSEL R78, R78, -INF , !P4 ;  /* 0xff8000004e4e7808 */ /* 0x000fe40006000000 */
[----:B------:R-:W-:-:S02]  /*8c10*/  FMNMX R113, R73, R14, !PT ;  /* 0x0000000e49717209 */ /* 0x000fc40007800000 */
[----:B------:R-:W-:Y:S02]  /*8c20*/  FMNMX R115, R75, R18, !PT ;  /* 0x000000124b737209 */ /* 0x000fe40007800000 */
[----:B------:R-:W-:Y:S02]  /*8c30*/  FSEL R77, R77, -INF , !P3 ;  /* 0xff8000004d4d7808 */ /* 0x000fe40005800000 */
[----:B------:R-:W-:Y:S02]  /*8c40*/  FMNMX R14, R76, R113, !PT ;  /* 0x000000714c0e7209 */ /* 0x000fe40007800000 */
[----:B------:R-:W-:Y:S02]  /*8c50*/  FSEL R79, R79, -INF , !P3 ;  /* 0xff8000004f4f7808 */ /* 0x000fe40005800000 */
[----:B------:R-:W-:Y:S02]  /*8c60*/  FMNMX R18, R78, R115, !PT ;  /* 0x000000734e127209 */ /* 0x000fe40007800000 */
[----:B------:R-:W-:-:S02]  /*8c70*/  ISETP.GE.AND P5, PT, R22, UR15, PT ;  /* 0x0000000f16007c0c */ /* 0x000fc4000bfa6270 */
[----:B------:R-:W-:Y:S02]  /*8c80*/  IADD3 R22, R10, 0x78, RZ ;  /* 0x000000780a167810 */ /* 0x000fe40007ffe0ff */
[----:B------:R-:W-:Y:S02]  /*8c90*/  FSEL R80, R80, -INF , !P6 ;  /* 0xff80000050507808 */ /* 0x000fe40007000000 */
[----:B------:R-:W-:Y:S02]  /*8ca0*/  FMNMX R113, R77, R14, !PT ;  /* 0x0000000e4d717209 */ /* 0x000fe40007800000 */
[----:B------:R-:W-:Y:S02]  /*8cb0*/  FSEL R82, R82, -INF , !P6 ;  /* 0xff80000052527808 */ /* 0x000fe40007000000 */
[----:B------:R-:W-:Y:S02]  /*8cc0*/  FMNMX R115, R79, R18, !PT ;  /* 0x000000124f737209 */ /* 0x000fe40007800000 */
[----:B------:R-:W-:Y:S01]  /*8cd0*/  ISETP.GE.AND P2, PT, R22, UR15, PT ;  /* 0x0000000f16007c0c */ /* 0x000fe2000bf46270 */
[----:B------:R-:W-:Y:S01]  /*8ce0*/  VIADD R22, R10, 0x79 ;  /* 0x000000790a167836 */ /* 0x000fe20000000000 */
[----:B------:R-:W-:-:S02]  /*8cf0*/  FSEL R81, R81, -INF , !P5 ;  /* 0xff80000051517808 */ /* 0x000fc40006800000 */
[----:B------:R-:W-:Y:S02]  /*8d00*/  FMNMX R14, R80, R113, !PT ;  /* 0x00000071500e7209 */ /* 0x000fe40007800000 */
[----:B------:R-:W-:Y:S02]  /*8d10*/  FSEL R83, R83, -INF , !P5 ;  /* 0xff80000053537808 */ /* 0x000fe40006800000 */
[----:B------:R-:W-:Y:S02]  /*8d20*/  FMNMX R18, R82, R115, !PT ;  /* 0x0000007352127209 */ /* 0x000fe40007800000 */
[----:B------:R-:W-:Y:S02]  /*8d30*/  ISETP.GE.AND P4, PT, R22, UR15, PT ;  /* 0x0000000f16007c0c */ /* 0x000fe4000bf86270 */
[----:B------:R-:W-:Y:S02]  /*8d40*/  FSEL R84, R84, -INF , !P2 ;  /* 0xff80000054547808 */ /* 0x000fe40005000000 */
[----:B------:R-:W-:-:S02]  /*8d50*/  FMNMX R113, R81, R14, !PT ;  /* 0x0000000e51717209 */ /* 0x000fc40007800000 */
[----:B------:R-:W-:Y:S02]  /*8d60*/  FSEL R86, R86, -INF , !P2 ;  /* 0xff80000056567808 */ /* 0x000fe40005000000 */
[----:B------:R-:W-:Y:S02]  /*8d70*/  FMNMX R115, R83, R18, !PT ;  /* 0x0000001253737209 */ /* 0x000fe40007800000 */
[----:B------:R-:W-:Y:S02]  /*8d80*/  FSEL R85, R85, -INF , !P4 ;  /* 0xff80000055557808 */ /* 0x000fe40006000000 */
[----:B------:R-:W-:Y:S02]  /*8d90*/  FMNMX R14, R84, R113, !PT ;  /* 0x00000071540e7209 */ /* 0x000fe40007800000 */
[----:B------:R-:W-:Y:S02]  /*8da0*/  FSEL R87, R87, -INF , !P4 ;  /* 0xff80000057577808 */ /* 0x000fe40006000000 */
[----:B------:R-:W-:-:S02]  /*8db0*/  FMNMX R18, R86, R115, !PT ;  /* 0x0000007356127209 */ /* 0x000fc40007800000 */
[----:B------:R-:W-:Y:S02]  /*8dc0*/  FMNMX R22, R85, R14, !PT ;  /* 0x0000000e55167209 */ /* 0x000fe40007800000 */
[----:B------:R-:W-:Y:S02]  /*8dd0*/  FMNMX R24, R87, R18, !PT ;  /* 0x0000001257187209 */ /* 0x000fe40007800000 */
[----:B------:R-:W-:Y:S01]  /*8de0*/  LEA R117, R15, R2, 0x3 ;  /* 0x000000020f757211 */ /* 0x000fe200078e18ff */
[----:B------:R-:W1:Y:S01]  /*8df0*/  SHFL.BFLY PT, R113, R22, 0x1, 0x1f ;  /* 0x0c201f0016717f89 */ /* 0x000e6200000e0000 */
[----:B------:R-:W-:-:S03]  /*8e00*/  SHF.L.U32 R114, R3, 0x1f, RZ ;  /* 0x0000001f03727819 */ /* 0x000fc600000006ff */
[----:B------:R-:W2:Y:S01]  /*8e10*/  SHFL.BFLY PT, R115, R24, 0x1, 0x1f ;  /* 0x0c201f0018737f89 */ /* 0x000ea200000e0000 */
[----:B-1----:R-:W-:Y:S01]  /*8e20*/  FMNMX R113, R22, R113, !PT ;  /* 0x0000007116717209 */ /* 0x002fe20007800000 */
[----:B------:R-:W-:Y:S01]  /*8e30*/  IMAD R22, R6, 0x8, R11 ;  /* 0x0000000806167824 */ /* 0x000fe200078e020b */
[----:B--2---:R-:W-:-:S03]  /*8e40*/  FMNMX R112, R24, R115, !PT ;  /* 0x0000007318707209 */ /* 0x004fc60007800000 */
[----:B------:R-:W1:Y:S01]  /*8e50*/  SHFL.BFLY PT, R14, R113, 0x2, 0x1f ;  /* 0x0c401f00710e7f89 */ /* 0x000e6200000e0000 */
[----:B------:R-:W-:-:S03]  /*8e60*/  PRMT R22, RZ, 0x654, R22 ;  /* 0x00000654ff167816 */ /* 0x000fc60000000016 */
[----:B------:R-:W2:Y:S01]  /*8e70*/  SHFL.BFLY PT, R115, R112, 0x2, 0x1f ;  /* 0x0c401f0070737f89 */ /* 0x000ea200000e0000 */
[----:B------:R3:W-:Y:S01]  /*8e80*/  SYNCS.ARRIVE.TRANS64.RED.A1T0 RZ, [R22+URZ], RZ ;  /* 0x000000ff16ff79a7 */ /* 0x0007e2000810043f */
[----:B------:R-:W4:Y:S01]  /*8e90*/  SYNCS.PHASECHK.TRANS64.TRYWAIT P6, [R117+URZ+0xd800], R114 ;  /* 0x00d80072750075a7 */ /* 0x000f2200080c017f */
[----:B-1----:R-:W-:Y:S02]  /*8ea0*/  FMNMX R14, R113, R14, !PT ;  /* 0x0000000e710e7209 */ /* 0x002fe40007800000 */
[----:B--2---:R-:W-:Y:S02]  /*8eb0*/  FMNMX R18, R112, R115, !PT ;  /* 0x0000007370127209 */ /* 0x004fe40007800000 */
[----:B------:R-:W-:Y:S02]  /*8ec0*/  FSETP.NEU.AND P2, PT, R14, -INF , PT ;  /* 0xff8000000e00780b */ /* 0x000fe40003f4d000 */
[----:B------:R-:W-:Y:S02]  /*8ed0*/  FSETP.NEU.AND P3, PT, R18, -INF , PT ;  /* 0xff8000001200780b */ /* 0x000fe40003f6d000 */
[----:B------:R-:W-:-:S02]  /*8ee0*/  FSEL R115, R14, RZ, P2 ;  /* 0x000000ff0e737208 */ /* 0x000fc40001000000 */
[----:B------:R-:W-:-:S03]  /*8ef0*/  FSEL R24, R18, RZ, P3 ;  /* 0x000000ff12187208 */ /* 0x000fc60001800000 */
[----:B------:R-:W-:Y:S02]  /*8f00*/  FADD R20, -R115, R20 ;  /* 0x0000001473147221 */ /* 0x000fe40000000100 */
[----:B------:R-:W-:Y:S02]  /*8f10*/  FADD R19, -R24, R19 ;  /* 0x0000001318137221 */ /* 0x000fe40000000100 */
[----:B------:R-:W-:Y:S02]  /*8f20*/  FMUL R20, R20, UR14 ;  /* 0x0000000e14147c20 */ /* 0x000fe40008400000 */
[----:B------:R-:W-:Y:S01]  /*8f30*/  FMUL R113, R19, UR14 ;  /* 0x0000000e13717c20 */ /* 0x000fe20008400000 */
[----:B------:R-:W-:Y:S02]  /*8f40*/  FMUL R19, R24, UR14 ;  /* 0x0000000e18137c20 */ /* 0x000fe40008400000 */
[----:B------:R-:W-:Y:S02]  /*8f50*/  FSETP.GEU.AND P2, PT, R20, -126, PT ;  /* 0xc2fc00001400780b */ /* 0x000fe40003f4e000 */
[----:B------:R-:W-:Y:S01]  /*8f60*/  FSETP.GEU.AND P3, PT, R113, -126, PT ;  /* 0xc2fc00007100780b */ /* 0x000fe20003f6e000 */
[--C-:B------:R-:W-:Y:S01]  /*8f70*/  FFMA R24, R26, UR14, -R19.reuse ;  /* 0x0000000e1a187c23 */ /* 0x100fe20008000813 */
[--C-:B---3--:R-:W-:Y:S01]  /*8f80*/  FFMA R22, R27, UR14, -R19.reuse ;  /* 0x0000000e1b167c23 */ /* 0x108fe20008000813 */
[----:B------:R-:W-:-:S03]  /*8f90*/  FFMA R27, R30, UR14, -R19 ;  /* 0x0000000e1e1b7c23 */ /* 0x000fc60008000813 */
[----:B------:R-:W-:Y:S02]  /*8fa0*/  FSETP.GEU.AND P4, PT, R24, -126, PT ;  /* 0xc2fc00001800780b */ /* 0x000fe40003f8e000 */
[----:B------:R-:W-:-:S03]  /*8fb0*/  FSETP.GEU.AND P5, PT, R22, -126, PT ;  /* 0xc2fc00001600780b */ /* 0x000fc60003fae000 */
[----:B------:R-:W-:Y:S02]  /*8fc0*/  @!P2 FMUL R20, R20, 0.5 ;  /* 0x3f0000001414a820 */ /* 0x000fe40000400000 */
[----:B------:R-:W-:-:S04]  /*8fd0*/  @!P3 FMUL R113, R113, 0.5 ;  /* 0x3f0000007171b820 */ /* 0x000fc80000400000 */
[----:B------:R-:W1:Y:S02]  /*8fe0*/  MUFU.EX2 R20, R20 ;  /* 0x0000001400147308 */ /* 0x000e640000000800 */
[----:B------:R-:W-:-:S06]  /*8ff0*/  @!P4 FMUL R24, R24, 0.5 ;  /* 0x3f0000001818c820 */ /* 0x000fcc0000400000 */
[----:B------:R-:W2:Y:S01]  /*9000*/  MUFU.EX2 R113, R113 ;  /* 0x0000007100717308 */ /* 0x000ea20000000800 */
[----:B----4-:R-:W-:Y:S05]  /*9010*/  @!P6 BRA `(.L_x_44) ;  /* 0x000000400070e947 */ /* 0x010fea0003800000 */
.L_x_88:
[----:B------:R-:W-:Y:S05]  /*9020*/  BSYNC B0 ;  /* 0x0000000000007941 */ /* 0x000fea0003800000 */
.L_x_43:
[----:B------:R-:W-:Y:S01]  /*9030*/  FSETP.GEU.AND P6, PT, R27, -126, PT ;  /* 0xc2fc00001b00780b */ /* 0x000fe20003fce000 */
[----:B------:R-:W-:Y:S01]  /*9040*/  FMUL R26, R115, UR14 ;  /* 0x0000000e731a7c20 */ /* 0x000fe20008400000 */
[----:B------:R-:W-:Y:S01]  /*9050*/  @!P5 FMUL R22, R22, 0.5 ;  /* 0x3f0000001616d820 */ /* 0x000fe20000400000 */
[--C-:B------:R-:W-:Y:S01]  /*9060*/  FFMA R30, R31, UR14, -R19.reuse ;  /* 0x0000000e1f1e7c23 */ /* 0x100fe20008000813 */
[----:B-1----:R-:W-:Y:S01]  /*9070*/  @!P2 FMUL R20, R20, R20 ;  /* 0x000000141414a220 */ /* 0x002fe20000400000 */
[--C-:B------:R-:W-:Y:S01]  /*9080*/  FFMA R29, R29, UR14, -R26.reuse ;  /* 0x0000000e1d1d7c23 */ /* 0x100fe2000800081a */
[----:B------:R1:W4:Y:S01]  /*9090*/  MUFU.EX2 R31, R22 ;  /* 0x00000016001f7308 */ /* 0x0003220000000800 */
[--C-:B------:R-:W-:Y:S01]  /*90a0*/  FFMA R23, R23, UR14, -R26.reuse ;  /* 0x0000000e17177c23 */ /* 0x100fe2000800081a */
[----:B------:R-:W-:Y:S01]  /*90b0*/  FSETP.GEU.AND P2, PT, R30, -126, PT ;  /* 0xc2fc00001e00780b */ /* 0x000fe20003f4e000 */
[----:B--2---:R-:W-:Y:S01]  /*90c0*/  @!P3 FMUL R113, R113, R113 ;  /* 0x000000717171b220 */ /* 0x004fe20000400000 */
[--C-:B------:R-:W-:Y:S01]  /*90d0*/  FFMA R25, R25, UR14, -R26.reuse ;  /* 0x0000000e19197c23 */ /* 0x100fe2000800081a */
[--C-:B------:R-:W-:Y:S01]  /*90e0*/  FFMA R32, R32, UR14, -R26.reuse ;  /* 0x0000000e20207c23 */ /* 0x100fe2000800081a */
[----:B------:R-:W-:Y:S01]  /*90f0*/  FSETP.GEU.AND P3, PT, R23, -126, PT ;  /* 0xc2fc00001700780b */ /* 0x000fe20003f6e000 */
[----:B------:R-:W-:Y:S01]  /*9100*/  @!P6 FMUL R27, R27, 0.5 ;  /* 0x3f0000001b1be820 */ /* 0x000fe20000400000 */
[----:B------:R-:W2:Y:S01]  /*9110*/  MUFU.EX2 R24, R24 ;  /* 0x0000001800187308 */ /* 0x000ea20000000800 */
[--C-:B-1----:R-:W-:Y:S01]  /*9120*/  FFMA R22, R33, UR14, -R26.reuse ;  /* 0x0000000e21167c23 */ /* 0x102fe2000800081a */
[--C-:B------:R-:W-:Y:S01]  /*9130*/  FFMA R33, R35, UR14, -R19.reuse ;  /* 0x0000000e23217c23 */ /* 0x100fe20008000813 */
[--C-:B------:R-:W-:Y:S01]  /*9140*/  FFMA R35, R36, UR14, -R26.reuse ;  /* 0x0000000e24237c23 */ /* 0x100fe2000800081a */
[--C-:B------:R-:W-:Y:S01]  /*9150*/  FFMA R28, R28, UR14, -R26.reuse ;  /* 0x0000000e1c1c7c23 */ /* 0x100fe2000800081a */
[----:B------:R-:W-:Y:S01]  /*9160*/  FFMA R34, R34, UR14, -R19 ;  /* 0x0000000e22227c23 */ /* 0x000fe20008000813 */
[----:B------:R-:W-:Y:S01]  /*9170*/  FFMA R37, R37, UR14, -R26 ;  /* 0x0000000e25257c23 */ /* 0x000fe2000800081a */
[----:B------:R-:W-:Y:S01]  /*9180*/  @!P2 FMUL R30, R30, 0.5 ;  /* 0x3f0000001e1ea820 */ /* 0x000fe20000400000 */
[----:B------:R-:W1:Y:S01]  /*9190*/  MUFU.EX2 R27, R27 ;  /* 0x0000001b001b7308 */ /* 0x000e620000000800 */
[----:B----4-:R-:W-:Y:S01]  /*91a0*/  @!P5 FMUL R31, R31, R31 ;  /* 0x0000001f1f1fd220 */ /* 0x010fe20000400000 */
[----:B------:R-:W-:Y:S01]  /*91b0*/  FSETP.GEU.AND P5, PT, R28, -126, PT ;  /* 0xc2fc00001c00780b */ /* 0x000fe20003fae000 */
[----:B------:R-:W-:Y:S01]  /*91c0*/  @!P3 FMUL R23, R23, 0.5 ;  /* 0x3f0000001717b820 */ /* 0x000fe20000400000 */
[-C--:B------:R-:W-:Y:S01]  /*91d0*/  FMUL R104, R104, R20.reuse ;  /* 0x0000001468687220 */ /* 0x080fe20000400000 */
[-C--:B------:R-:W-:Y:S01]  /*91e0*/  FMUL R105, R105, R20.reuse ;  /* 0x0000001469697220 */ /* 0x080fe20000400000 */
[-C--:B------:R-:W-:Y:S01]  /*91f0*/  FMUL R108, R108, R20.reuse ;  /* 0x000000146c6c7220 */ /* 0x080fe20000400000 */
[----:B------:R-:W-:Y:S01]  /*9200*/  FMUL R109, R109, R20 ;  /* 0x000000146d6d7220 */ /* 0x000fe20000400000 */
[----:B------:R-:W4:Y:S01]  /*9210*/  MUFU.EX2 R30, R30 ;  /* 0x0000001e001e7308 */ /* 0x000f220000000800 */
[----:B--2---:R-:W-:Y:S01]  /*9220*/  @!P4 FMUL R24, R24, R24 ;  /* 0x000000181818c220 */ /* 0x004fe20000400000 */
[----:B------:R-:W-:Y:S01]  /*9230*/  FSETP.GEU.AND P4, PT, R25, -126, PT ;  /* 0xc2fc00001900780b */ /* 0x000fe20003f8e000 */
[-C--:B------:R-:W-:Y:S01]  /*9240*/  FMUL R96, R96, R20.reuse ;  /* 0x0000001460607220 */ /* 0x080fe20000400000 */
[----:B------:R-:W-:Y:S01]  /*9250*/  FMUL R97, R97, R20 ;  /* 0x0000001461617220 */ /* 0x000fe20000400000 */
[----:B------:R-:W-:Y:S01]  /*9260*/  FFMA R12, R113, R12, R24 ;  /* 0x0000000c710c7223 */ /* 0x000fe20000000018 */
[-C--:B------:R-:W-:Y:S01]  /*9270*/  FMUL R100, R100, R20.reuse ;  /* 0x0000001464647220 */ /* 0x080fe20000400000 */
[----:B------:R-:W-:Y:S01]  /*9280*/  @!P5 FMUL R28, R28, 0.5 ;  /* 0x3f0000001c1cd820 */ /* 0x000fe20000400000 */
[----:B---3--:R2:W3:Y:S01]  /*9290*/  MUFU.EX2 R117, R23 ;  /* 0x0000001700757308 */ /* 0x0084e20000000800 */
[----:B-1----:R-:W-:Y:S01]  /*92a0*/  @!P6 FMUL R27, R27, R27 ;  /* 0x0000001b1b1be220 */ /* 0x002fe20000400000 */
[----:B------:R-:W-:Y:S01]  /*92b0*/  FSETP.GEU.AND P6, PT, R29, -126, PT ;  /* 0xc2fc00001d00780b */ /* 0x000fe20003fce000 */
[-C--:B------:R-:W-:Y:S01]  /*92c0*/  FMUL R101, R101, R20.reuse ;  /* 0x0000001465657220 */ /* 0x080fe20000400000 */
[-C--:B------:R-:W-:Y:S01]  /*92d0*/  FMUL R88, R88, R20.reuse ;  /* 0x0000001458587220 */ /* 0x080fe20000400000 */
[-C--:B------:R-:W-:Y:S01]  /*92e0*/  FMUL R89, R89, R20.reuse ;  /* 0x0000001459597220 */ /* 0x080fe20000400000 */
[----:B------:R-:W-:Y:S01]  /*92f0*/  FMUL R92, R92, R20 ;  /* 0x000000145c5c7220 */ /* 0x000fe20000400000 */
[----:B------:R-:W-:Y:S01]  /*9300*/  @!P4 FMUL R25, R25, 0.5 ;  /* 0x3f0000001919c820 */ /* 0x000fe20000400000 */
[----:B------:R-:W1:Y:S01]  /*9310*/  MUFU.EX2 R115, R28 ;  /* 0x0000001c00737308 */ /* 0x000e620000000800 */
[----:B----4-:R-:W-:Y:S01]  /*9320*/  @!P2 FMUL R30, R30, R30 ;  /* 0x0000001e1e1ea220 */ /* 0x010fe20000400000 */
[----:B------:R-:W-:Y:S01]  /*9330*/  FSETP.GEU.AND P2, PT, R32, -126, PT ;  /* 0xc2fc00002000780b */ /* 0x000fe20003f4e000 */
[----:B--2---:R-:W-:-:S02]  /*9340*/  IMAD.MOV.U32 R23, RZ, RZ, -0x3ffffff0 ;  /* 0xc0000010ff177424 */ /* 0x004fc400078e00ff */
[----:B------:R-:W-:Y:S01]  /*9350*/  FMUL R93, R93, R20 ;  /* 0x000000145d5d7220 */ /* 0x000fe20000400000 */
[----:B------:R-:W-:Y:S05]  /*9360*/  WARPSYNC.ALL ;  /* 0x0000000000007948 */ /* 0x000fea0003800000 */
[----:B------:R-:W-:Y:S01]  /*9370*/  @!P6 FMUL R29, R29, 0.5 ;  /* 0x3f0000001d1de820 */ /* 0x000fe20000400000 */
[----:B------:R2:W4:Y:S01]  /*9380*/  MUFU.EX2 R114, R25 ;  /* 0x0000001900727308 */ /* 0x0005220000000800 */
[----:B---3--:R-:W-:Y:S01]  /*9390*/  @!P3 FMUL R117, R117, R117 ;  /* 0x000000757575b220 */ /* 0x008fe20000400000 */
[----:B------:R-:W-:Y:S01]  /*93a0*/  FSETP.GEU.AND P3, PT, R22, -126, PT ;  /* 0xc2fc00001600780b */ /* 0x000fe20003f6e000 */
[----:B------:R-:W-:Y:S01]  /*93b0*/  FFMA R121, R38, UR14, -R19 ;  /* 0x0000000e26797c23 */ /* 0x000fe20008000813 */
[----:B------:R-:W-:Y:S01]  /*93c0*/  @!P2 FMUL R32, R32, 0.5 ;  /* 0x3f0000002020a820 */ /* 0x000fe20000400000 */
[----:B------:R-:W-:Y:S01]  /*93d0*/  FFMA R13, R20, R13, R117 ;  /* 0x0000000d140d7223 */ /* 0x000fe20000000075 */
[----:B-1----:R-:W-:Y:S01]  /*93e0*/  @!P5 FMUL R115, R115, R115 ;  /* 0x000000737373d220 */ /* 0x002fe20000400000 */
[----:B------:R-:W-:Y:S01]  /*93f0*/  FADD R20, R12, R31 ;  /* 0x0000001f0c147221 */ /* 0x000fe20000000000 */
[----:B------:R1:W3:Y:S01]  /*9400*/  MUFU.EX2 R112, R29 ;  /* 0x0000001d00707308 */ /* 0x0002e20000000800 */
[--C-:B--2---:R-:W-:Y:S01]  /*9410*/  FFMA R25, R51, UR14, -R19.reuse ;  /* 0x0000000e33197c23 */ /* 0x104fe20008000813 */
[----:B------:R-:W-:Y:S01]  /*9420*/  R2UR UR7, R23 ;  /* 0x00000000170772ca */ /* 0x000fe200000e0000 */
[--C-:B------:R-:W-:Y:S01]  /*9430*/  FFMA R36, R40, UR14, -R26.reuse ;  /* 0x0000000e28247c23 */ /* 0x100fe2000800081a */
[-C--:B------:R-:W-:Y:S01]  /*9440*/  FMUL R106, R106, R113.reuse ;  /* 0x000000716a6a7220 */ /* 0x080fe20000400000 */
[-C--:B------:R-:W-:Y:S01]  /*9450*/  FMUL R107, R107, R113.reuse ;  /* 0x000000716b6b7220 */ /* 0x080fe20000400000 */
[-C--:B------:R-:W-:Y:S01]  /*9460*/  FMUL R110, R110, R113.reuse ;  /* 0x000000716e6e7220 */ /* 0x080fe20000400000 */
[----:B------:R-:W-:Y:S01]  /*9470*/  @!P3 FMUL R22, R22, 0.5 ;  /* 0x3f0000001616b820 */ /* 0x000fe20000400000 */
[----:B------:R-:W2:Y:S01]  /*9480*/  MUFU.EX2 R119, R32 ;  /* 0x0000002000777308 */ /* 0x000ea20000000800 */
[--C-:B-1----:R-:W-:Y:S01]  /*9490*/  FFMA R29, R41, UR14, -R26.reuse ;  /* 0x0000000e291d7c23 */ /* 0x102fe2000800081a */
[----:B------:R-:W-:Y:S01]  /*94a0*/  FFMA R41, R46, UR14, -R19 ;  /* 0x0000000e2e297c23 */ /* 0x000fe20008000813 */
[----:B----4-:R-:W-:Y:S01]  /*94b0*/  @!P4 FMUL R114, R114, R114 ;  /* 0x000000727272c220 */ /* 0x010fe20000400000 */
[----:B------:R-:W-:Y:S01]  /*94c0*/  FSETP.GEU.AND P4, PT, R34, -126, PT ;  /* 0xc2fc00002200780b */ /* 0x000fe20003f8e000 */
[----:B------:R-:W-:Y:S01]  /*94d0*/  FMUL R111, R111, R113 ;  /* 0x000000716f6f7220 */ /* 0x000fe20000400000 */
[--C-:B------:R-:W-:Y:S01]  /*94e0*/  FFMA R40, R45, UR14, -R26.reuse ;  /* 0x0000000e2d287c23 */ /* 0x100fe2000800081a */
[--C-:B------:R-:W-:Y:S01]  /*94f0*/  FFMA R52, R52, UR14, -R26.reuse ;  /* 0x0000000e34347c23 */ /* 0x100fe2000800081a */
[----:B------:R1:W-:Y:S01]  /*9500*/  MUFU.EX2 R28, R22 ;  /* 0x00000016001c7308 */ /* 0x0003e20000000800 */
[----:B---3--:R-:W-:Y:S01]  /*9510*/  @!P6 FMUL R112, R112, R112 ;  /* 0x000000707070e220 */ /* 0x008fe20000400000 */
[----:B------:R-:W-:Y:S01]  /*9520*/  FSETP.GEU.AND P6, PT, R35, -126, PT ;  /* 0xc2fc00002300780b */ /* 0x000fe20003fce000 */
[--C-:B------:R-:W-:Y:S01]  /*9530*/  FFMA R53, R53, UR14, -R26.reuse ;  /* 0x0000000e35357c23 */ /* 0x100fe2000800081a */
[--C-:B------:R-:W-:Y:S01]  /*9540*/  FFMA R56, R56, UR14, -R26.reuse ;  /* 0x0000000e38387c23 */ /* 0x100fe2000800081a */
[--C-:B------:R-:W-:Y:S01]  /*9550*/  FFMA R57, R57, UR14, -R26.reuse ;  /* 0x0000000e39397c23 */ /* 0x100fe2000800081a */
[--C-:B------:R-:W-:Y:S01]  /*9560*/  FFMA R60, R60, UR14, -R26.reuse ;  /* 0x0000000e3c3c7c23 */ /* 0x100fe2000800081a */
[--C-:B------:R-:W-:Y:S01]  /*9570*/  FFMA R61, R61, UR14, -R26.reuse ;  /* 0x0000000e3d3d7c23 */ /* 0x100fe2000800081a */
[----:B------:R-:W-:Y:S01]  /*9580*/  FFMA R64, R64, UR14, -R26 ;  /* 0x0000000e40407c23 */ /* 0x000fe2000800081a */
[----:B--2---:R-:W-:Y:S01]  /*9590*/  @!P2 FMUL R119, R119, R119 ;  /* 0x000000777777a220 */ /* 0x004fe20000400000 */
[----:B------:R-:W-:Y:S01]  /*95a0*/  FSETP.GEU.AND P2, PT, R37, -126, PT ;  /* 0xc2fc00002500780b */ /* 0x000fe20003f4e000 */
[----:B-1----:R-:W-:-:S02]  /*95b0*/  IMAD.U32 R22, RZ, RZ, UR23 ;  /* 0x00000017ff167e24 */ /* 0x002fc4000f8e00ff */
[----:B------:R-:W-:Y:S01]  /*95c0*/  @!P4 FMUL R34, R34, 0.5 ;  /* 0x3f0000002222c820 */ /* 0x000fe20000400000 */
[--C-:B------:R-:W-:Y:S01]  /*95d0*/  FFMA R65, R65, UR14, -R26.reuse ;  /* 0x0000000e41417c23 */ /* 0x100fe2000800081a */
[----:B------:R-:W-:Y:S01]  /*95e0*/  FFMA R68, R68, UR14, -R26 ;  /* 0x0000000e44447c23 */ /* 0x000fe2000800081a */
[----:B------:R-:W-:Y:S01]  /*95f0*/  @!P6 FMUL R35, R35, 0.5 ;  /* 0x3f0000002323e820 */ /* 0x000fe20000400000 */
[----:B------:R-:W-:Y:S01]  /*9600*/  IMAD R22, R15, 0x300, R22 ;  /* 0x000003000f167824 */ /* 0x000fe200078e0216 */
[----:B------:R1:W-:Y:S01]  /*9610*/  MUFU.EX2 R116, R34 ;  /* 0x0000002200747308 */ /* 0x0003e20000000800 */
[--C-:B------:R-:W-:Y:S01]  /*9620*/  FFMA R69, R69, UR14, -R26.reuse ;  /* 0x0000000e45457c23 */ /* 0x100fe2000800081a */
[--C-:B------:R-:W-:Y:S01]  /*9630*/  FFMA R72, R72, UR14, -R26.reuse ;  /* 0x0000000e48487c23 */ /* 0x100fe2000800081a */
[--C-:B------:R-:W-:Y:S01]  /*9640*/  FFMA R73, R73, UR14, -R26.reuse ;  /* 0x0000000e49497c23 */ /* 0x100fe2000800081a */
[----:B------:R-:W-:Y:S01]  /*9650*/  R2UR UR6, R22 ;  /* 0x00000000160672ca */ /* 0x000fe200000e0000 */
[--C-:B------:R-:W-:Y:S01]  /*9660*/  FFMA R76, R76, UR14, -R26.reuse ;  /* 0x0000000e4c4c7c23 */ /* 0x100fe2000800081a */
[----:B------:R-:W-:Y:S01]  /*9670*/  @!P2 FMUL R37, R37, 0.5 ;  /* 0x3f0000002525a820 */ /* 0x000fe20000400000 */
[--C-:B------:R-:W-:Y:S01]  /*9680*/  FFMA R77, R77, UR14, -R26.reuse ;  /* 0x0000000e4d4d7c23 */ /* 0x100fe2000800081a */
[----:B------:R-:W2:Y:S01]  /*9690*/  MUFU.EX2 R35, R35 ;  /* 0x0000002300237308 */ /* 0x000ea20000000800 */
[----:B-1----:R-:W-:Y:S01]  /*96a0*/  FFMA R34, R39, UR14, -R19 ;  /* 0x0000000e27227c23 */ /* 0x002fe20008000813 */
[--C-:B------:R-:W-:Y:S01]  /*96b0*/  FFMA R39, R44, UR14, -R26.reuse ;  /* 0x0000000e2c277c23 */ /* 0x100fe2000800081a */
[--C-:B------:R-:W-:Y:S01]  /*96c0*/  FFMA R44, R48, UR14, -R26.reuse ;  /* 0x0000000e302c7c23 */ /* 0x100fe2000800081a */
[--C-:B------:R-:W-:Y:S01]  /*96d0*/  FFMA R80, R80, UR14, -R26.reuse ;  /* 0x0000000e50507c23 */ /* 0x100fe2000800081a */
[--C-:B------:R-:W-:Y:S01]  /*96e0*/  FFMA R81, R81, UR14, -R26.reuse ;  /* 0x0000000e51517c23 */ /* 0x100fe2000800081a */
[--C-:B------:R-:W-:Y:S01]  /*96f0*/  FFMA R84, R84, UR14, -R26.reuse ;  /* 0x0000000e54547c23 */ /* 0x100fe2000800081a */
[----:B------:R-:W-:Y:S01]  /*9700*/  FFMA R85, R85, UR14, -R26 ;  /* 0x0000000e55557c23 */ /* 0x000fe2000800081a */
[----:B------:R1:W3:Y:S01]  /*9710*/  MUFU.EX2 R38, R37 ;  /* 0x0000002500267308 */ /* 0x0002e20000000800 */
[----:B------:R-:W-:-:S02]  /*9720*/  VIADD R48, R22, 0x100 ;  /* 0x0000010016307836 */ /* 0x000fc40000000000 */
[-C--:B------:R-:W-:Y:S01]  /*9730*/  FMUL R98, R98, R113.reuse ;  /* 0x0000007162627220 */ /* 0x080fe20000400000 */
[-C--:B------:R-:W-:Y:S01]  /*9740*/  FMUL R99, R99, R113.reuse ;  /* 0x0000007163637220 */ /* 0x080fe20000400000 */
[-C--:B------:R-:W-:Y:S01]  /*9750*/  FMUL R102, R102, R113.reuse ;  /* 0x0000007166667220 */ /* 0x080fe20000400000 */
[----:B------:R-:W-:Y:S01]  /*9760*/  FMUL R103, R103, R113 ;  /* 0x0000007167677220 */ /* 0x000fe20000400000 */
[----:B------:R-:W-:Y:S01]  /*9770*/  R2UR UR10, R48 ;  /* 0x00000000300a72ca */ /* 0x000fe200000e0000 */
[--C-:B------:R-:W-:Y:S01]  /*9780*/  FFMA R46, R50, UR14, -R19.reuse ;  /* 0x0000000e322e7c23 */ /* 0x100fe20008000813 */
[----:B------:R-:W-:Y:S01]  /*9790*/  IADD3 R50, R22, 0x200, RZ ;  /* 0x0000020016327810 */ /* 0x000fe20007ffe0ff */
[----:B--2---:R-:W-:Y:S01]  /*97a0*/  @!P6 FMUL R35, R35, R35 ;  /* 0x000000232323e220 */ /* 0x004fe20000400000 */
[----:B------:R-:W-:Y:S01]  /*97b0*/  FSETP.GEU.AND P6, PT, R29, -126, PT ;  /* 0xc2fc00001d00780b */ /* 0x000fe20003fce000 */
[----:B-1----:R-:W-:Y:S01]  /*97c0*/  FFMA R37, R43, UR14, -R19 ;  /* 0x0000000e2b257c23 */ /* 0x002fe20008000813 */
[----:B------:R-:W-:Y:S01]  /*97d0*/  FFMA R43, R49, UR14, -R26 ;  /* 0x0000000e312b7c23 */ /* 0x000fe2000800081a */
[----:B------:R-:W-:Y:S01]  /*97e0*/  F2FP.F16.F32.PACK_AB R26, R112, R115 ;  /* 0x00000073701a723e */ /* 0x000fe200000000ff */
[----:B------:R-:W-:Y:S01]  /*97f0*/  IMAD.MOV.U32 R49, RZ, RZ, -0x3ffffff0 ;  /* 0xc0000010ff317424 */ /* 0x000fe200078e00ff */
[----:B------:R-:W-:Y:S01]  /*9800*/  MOV R51, 0xc0000010 ;  /* 0xc000001000337802 */ /* 0x000fe20000000f00 */
[-C--:B------:R-:W-:Y:S01]  /*9810*/  FMUL R90, R90, R113.reuse ;  /* 0x000000715a5a7220 */ /* 0x080fe20000400000 */
[----:B------:R-:W-:Y:S01]  /*9820*/  R2UR UR18, R50 ;  /* 0x00000000321272ca */ /* 0x000fe200000e0000 */
[-C--:B------:R-:W-:Y:S01]  /*9830*/  FMUL R91, R91, R113.reuse ;  /* 0x000000715b5b7220 */ /* 0x080fe20000400000 */
[----:B------:R-:W-:Y:S01]  /*9840*/  R2UR UR11, R49 ;  /* 0x00000000310b72ca */ /* 0x000fe200000e0000 */
[-C--:B------:R-:W-:Y:S01]  /*9850*/  FMUL R94, R94, R113.reuse ;  /* 0x000000715e5e7220 */ /* 0x080fe20000400000 */
[----:B------:R-:W-:Y:S01]  /*9860*/  R2UR UR19, R51 ;  /* 0x00000000331372ca */ /* 0x000fe200000e0000 */
[----:B------:R-:W-:Y:S01]  /*9870*/  FMUL R95, R95, R113 ;  /* 0x000000715f5f7220 */ /* 0x000fe20000400000 */
[----:B------:R-:W-:Y:S01]  /*9880*/  @!P6 FMUL R29, R29, 0.5 ;  /* 0x3f0000001d1de820 */ /* 0x000fe20000400000 */
[----:B------:R-:W-:Y:S01]  /*9890*/  @!P3 FMUL R28, R28, R28 ;  /* 0x0000001c1c1cb220 */ /* 0x000fe20000400000 */
[----:B------:R-:W-:Y:S01]  /*98a0*/  @!P4 FMUL R116, R116, R116 ;  /* 0x000000747474c220 */ /* 0x000fe20000400000 */
[----:B------:R-:W-:Y:S01]  /*98b0*/  FSETP.GEU.AND P5, PT, R33, -126, PT ;  /* 0xc2fc00002100780b */ /* 0x000fe20003fae000 */
[----:B------:R-:W-:Y:S01]  /*98c0*/  FADD R12, R13, R114 ;  /* 0x000000720d0c7221 */ /* 0x000fe20000000000 */
[----:B------:R-:W-:Y:S01]  /*98d0*/  FSETP.GEU.AND P3, PT, R121, -126, PT ;  /* 0xc2fc00007900780b */ /* 0x000fe20003f6e000 */
[----:B------:R-:W1:Y:S01]  /*98e0*/  MUFU.EX2 R29, R29 ;  /* 0x0000001d001d7308 */ /* 0x000e620000000800 */
[----:B------:R-:W-:Y:S01]  /*98f0*/  FSETP.GEU.AND P4, PT, R34, -126, PT ;  /* 0xc2fc00002200780b */ /* 0x000fe20003f8e000 */
[----:B------:R-:W-:Y:S01]  /*9900*/  FADD R13, R12, R115 ;  /* 0x000000730c0d7221 */ /* 0x000fe20000000000 */
[----:B------:R-:W-:-:S02]  /*9910*/  VIADD R12, R22, 0x20 ;  /* 0x00000020160c7836 */ /* 0x000fc40000000000 */
[----:B---3--:R-:W-:Y:S01]  /*9920*/  @!P2 FMUL R38, R38, R38 ;  /* 0x000000262626a220 */ /* 0x008fe20000400000 */
[--C-:B------:R-:W-:Y:S01]  /*9930*/  FFMA R32, R42, UR14, -R19.reuse ;  /* 0x0000000e2a207c23 */ /* 0x100fe20008000813 */
[----:B------:R-:W-:Y:S01]  /*9940*/  FADD R112, R13, R112 ;  /* 0x000000700d707221 */ /* 0x000fe20000000000 */
[----:B------:R-:W-:Y:S01]  /*9950*/  MOV R13, 0xc0000010 ;  /* 0xc0000010000d7802 */ /* 0x000fe20000000f00 */
[--C-:B------:R-:W-:Y:S01]  /*9960*/  FFMA R42, R47, UR14, -R19.reuse ;  /* 0x0000000e2f2a7c23 */ /* 0x100fe20008000813 */
[--C-:B------:R-:W-:Y:S01]  /*9970*/  FFMA R54, R54, UR14, -R19.reuse ;  /* 0x0000000e36367c23 */ /* 0x100fe20008000813 */
[----:B------:R-:W-:Y:S01]  /*9980*/  @!P5 FMUL R33, R33, 0.5 ;  /* 0x3f0000002121d820 */ /* 0x000fe20000400000 */
[----:B------:R-:W-:Y:S01]  /*9990*/  FSETP.GEU.AND P2, PT, R32, -126, PT ;  /* 0xc2fc00002000780b */ /* 0x000fe20003f4e000 */
[----:B------:R-:W-:Y:S01]  /*99a0*/  @!P3 FMUL R121, R121, 0.5 ;  /* 0x3f0000007979b820 */ /* 0x000fe20000400000 */
[--C-:B------:R-:W-:Y:S01]  /*99b0*/  FFMA R55, R55, UR14, -R19.reuse ;  /* 0x0000000e37377c23 */ /* 0x100fe20008000813 */
[----:B------:R-:W-:Y:S01]  /*99c0*/  @!P4 FMUL R34, R34, 0.5 ;  /* 0x3f0000002222c820 */ /* 0x000fe20000400000 */
[--C-:B------:R-:W-:Y:S01]  /*99d0*/  FFMA R59, R59, UR14, -R19.reuse ;  /* 0x0000000e3b3b7c23 */ /* 0x100fe20008000813 */
[----:B------:R-:W2:Y:S01]  /*99e0*/  MUFU.EX2 R33, R33 ;  /* 0x0000002100217308 */ /* 0x000ea20000000800 */
[----:B-1----:R-:W-:Y:S01]  /*99f0*/  @!P6 FMUL R29, R29, R29 ;  /* 0x0000001d1d1de220 */ /* 0x002fe20000400000 */
[----:B------:R-:W-:Y:S01]  /*9a00*/  FSETP.GEU.AND P6, PT, R41, -126, PT ;  /* 0xc2fc00002900780b */ /* 0x000fe20003fce000 */
[--C-:B------:R-:W-:Y:S01]  /*9a10*/  FFMA R66, R66, UR14, -R19.reuse ;  /* 0x0000000e42427c23 */ /* 0x100fe20008000813 */
[--C-:B------:R-:W-:Y:S01]  /*9a20*/  FFMA R70, R70, UR14, -R19.reuse ;  /* 0x0000000e46467c23 */ /* 0x100fe20008000813 */
[--C-:B------:R-:W-:Y:S01]  /*9a30*/  FFMA R71, R71, UR14, -R19.reuse ;  /* 0x0000000e47477c23 */ /* 0x100fe20008000813 */
[--C-:B------:R-:W-:Y:S01]  /*9a40*/  FFMA R74, R74, UR14, -R19.reuse ;  /* 0x0000000e4a4a7c23 */ /* 0x100fe20008000813 */
[--C-:B------:R-:W-:Y:S01]  /*9a50*/  FFMA R79, R79, UR14, -R19.reuse ;  /* 0x0000000e4f4f7c23 */ /* 0x100fe20008000813 */
[----:B------:R-:W1:Y:S01]  /*9a60*/  MUFU.EX2 R121, R121 ;  /* 0x0000007900797308 */ /* 0x000e620000000800 */
[----:B------:R-:W-:Y:S01]  /*9a70*/  @!P2 FMUL R32, R32, 0.5 ;  /* 0x3f0000002020a820 */ /* 0x000fe20000400000 */
[--C-:B------:R-:W-:Y:S01]  /*9a80*/  FFMA R82, R82, UR14, -R19.reuse ;  /* 0x0000000e52527c23 */ /* 0x100fe20008000813 */
[--C-:B------:R-:W-:Y:S01]  /*9a90*/  FFMA R83, R83, UR14, -R19.reuse ;  /* 0x0000000e53537c23 */ /* 0x100fe20008000813 */
[----:B------:R-:W-:Y:S01]  /*9aa0*/  FFMA R86, R86, UR14, -R19 ;  /* 0x0000000e56567c23 */ /* 0x000fe20008000813 */
[----:B------:R-:W-:-:S02]  /*9ab0*/  VIADD R6, R6, 0x1 ;  /* 0x0000000106067836 */ /* 0x000fc40000000000 */
[----:B------:R-:W-:Y:S01]  /*9ac0*/  @!P6 FMUL R41, R41, 0.5 ;  /* 0x3f0000002929e820 */ /* 0x000fe20000400000 */
[----:B------:R-:W3:Y:S01]  /*9ad0*/  MUFU.EX2 R34, R34 ;  /* 0x0000002200227308 */ /* 0x000ee20000000800 */
[----:B--2---:R-:W-:Y:S01]  /*9ae0*/  @!P5 FMUL R33, R33, R33 ;  /* 0x000000212121d220 */ /* 0x004fe20000400000 */
[----:B------:R-:W-:-:S06]  /*9af0*/  FSETP.GEU.AND P5, PT, R36, -126, PT ;  /* 0xc2fc00002400780b */ /* 0x000fcc0003fae000 */
[----:B------:R-:W2:Y:S01]  /*9b00*/  MUFU.EX2 R41, R41 ;  /* 0x0000002900297308 */ /* 0x000ea20000000800 */
[----:B-1----:R-:W-:Y:S01]  /*9b10*/  @!P3 FMUL R121, R121, R121 ;  /* 0x000000797979b220 */ /* 0x002fe20000400000 */
[----:B------:R-:W-:-:S05]  /*9b20*/  FSETP.GEU.AND P3, PT, R37, -126, PT ;  /* 0xc2fc00002500780b */ /* 0x000fca0003f6e000 */
[----:B------:R-:W-:Y:S01]  /*9b30*/  @!P5 FMUL R36, R36, 0.5 ;  /* 0x3f0000002424d820 */ /* 0x000fe20000400000 */
[----:B------:R-:W1:Y:S01]  /*9b40*/  MUFU.EX2 R32, R32 ;  /* 0x0000002000207308 */ /* 0x000e620000000800 */
[----:B---3--:R-:W-:Y:S01]  /*9b50*/  @!P4 FMUL R34, R34, R34 ;  /* 0x000000222222c220 */ /* 0x008fe20000400000 */
[----:B------:R-:W-:-:S05]  /*9b60*/  FSETP.GEU.AND P4, PT, R39, -126, PT ;  /* 0xc2fc00002700780b */ /* 0x000fca0003f8e000 */
        /* <DEDUP_REMOVED lines=13> */
[----:B------:R3:W4:Y:S01]  /*9c40*/  MUFU.EX2 R23, R25 ;  /* 0x0000001900177308 */ /* 0x0007220000000800 */
[----:B--2---:R-:W-:Y:S01]  /*9c50*/  @!P3 FMUL R37, R37, R37 ;  /* 0x000000252525b220 */ /* 0x004fe20000400000 */
[----:B------:R-:W-:-:S05]  /*9c60*/  FSETP.GEU.AND P3, PT, R44, -126, PT ;  /* 0xc2fc00002c00780b */ /* 0x000fca0003f6e000 */
[----:B------:R-:W-:Y:S01]  /*9c70*/  @!P5 FMUL R40, R40, 0.5 ;  /* 0x3f0000002828d820 */ /* 0x000fe20000400000 */
[----:B------:R-:W2:Y:S01]  /*9c80*/  MUFU.EX2 R42, R42 ;  /* 0x0000002a002a7308 */ /* 0x000ea20000000800 */
[----:B---3--:R-:W-:Y:S01]  /*9c90*/  F2FP.F16.F32.PACK_AB R25, R31, R24 ;  /* 0x000000181f19723e */ /* 0x008fe200000000ff */
[----:B------:R-:W-:Y:S01]  /*9ca0*/  FADD R31, R20, R27 ;  /* 0x0000001b141f7221 */ /* 0x000fe20000000000 */
[----:B------:R-:W-:Y:S01]  /*9cb0*/  F2FP.F16.F32.PACK_AB R24, R114, R117 ;  /* 0x000000757218723e */ /* 0x000fe200000000ff */
[----:B-1----:R-:W-:Y:S01]  /*9cc0*/  @!P4 FMUL R39, R39, R39 ;  /* 0x000000272727c220 */ /* 0x002fe20000400000 */
[----:B------:R-:W-:Y:S02]  /*9cd0*/  F2FP.F16.F32.PACK_AB R27, R30, R27 ;  /* 0x0000001b1e1b723e */ /* 0x000fe400000000ff */
[----:B------:R-:W-:Y:S01]  /*9ce0*/  FSETP.GEU.AND P4, PT, R43, -126, PT ;  /* 0xc2fc00002b00780b */ /* 0x000fe20003f8e000 */
[----:B------:R-:W1:Y:S01]  /*9cf0*/  MUFU.EX2 R40, R40 ;  /* 0x0000002800287308 */ /* 0x000e620000000800 */
[----:B------:R-:W-:Y:S01]  /*9d00*/  WARPGROUP.ARRIVE ;  /* 0x00000000000079c5 */ /* 0x000fe20000000000 */
[----:B------:R-:W-:Y:S01]  /*9d10*/  @!P3 FMUL R44, R44, 0.5 ;  /* 0x3f0000002c2cb820 */ /* 0x000fe20000400000 */
[----:B----4-:R-:W-:Y:S01]  /*9d20*/  @!P6 FMUL R23, R23, R23 ;  /* 0x000000171717e220 */ /* 0x010fe20000400000 */
[----:B------:R-:W-:-:S03]  /*9d30*/  FSETP.GEU.AND P6, PT, R56, -126, PT ;  /* 0xc2fc00003800780b */ /* 0x000fc60003fce000 */
[----:B------:R-:W-:Y:S01]  /*9d40*/  HGMMA.64x16x16.F32 R104, R24, gdesc[UR4].tnspB, R104, gsb0 ;  /* 0x4020000418687df0 */ /* 0x000fe20008000868 */
[----:B------:R-:W-:Y:S01]  /*9d50*/  R2UR UR6, R12 ;  /* 0x000000000c0672ca */ /* 0x000fe200000e0000 */
[----:B------:R-:W-:Y:S01]  /*9d60*/  VIADD R12, R22, 0x220 ;  /* 0x00000220160c7836 */ /* 0x000fe20000000000 */
[----:B------:R-:W-:Y:S01]  /*9d70*/  R2UR UR7, R13 ;  /* 0x000000000d0772ca */ /* 0x000fe200000e0000 */
[----:B--2---:R-:W-:Y:S01]  /*9d80*/  @!P2 FMUL R42, R42, R42 ;  /* 0x0000002a2a2aa220 */ /* 0x004fe20000400000 */
[----:B------:R-:W-:Y:S01]  /*9d90*/  MOV R13, 0xc0000010 ;  /* 0xc0000010000d7802 */ /* 0x000fe20000000f00 */
[----:B------:R-:W-:Y:S01]  /*9da0*/  @!P4 FMUL R43, R43, 0.5 ;  /* 0x3f0000002b2bc820 */ /* 0x000fe20000400000 */
[----:B------:R-:W2:Y:S01]  /*9db0*/  MUFU.EX2 R44, R44 ;  /* 0x0000002c002c7308 */ /* 0x000ea20000000800 */
[----:B------:R-:W-:Y:S01]  /*9dc0*/  FSETP.GEU.AND P2, PT, R52, -126, PT ;  /* 0xc2fc00003400780b */ /* 0x000fe20003f4e000 */
[----:B-1----:R-:W-:Y:S01]  /*9dd0*/  @!P5 FMUL R40, R40, R40 ;  /* 0x000000282828d220 */ /* 0x002fe20000400000 */
[----:B------:R-:W-:Y:S01]  /*9de0*/  FSETP.GEU.AND P5, PT, R46, -126, PT ;  /* 0xc2fc00002e00780b */ /* 0x000fe20003fae000 */
[----:B------:R-:W-:-:S04]  /*9df0*/  @!P6 FMUL R56, R56, 0.5 ;  /* 0x3f0000003838e820 */ /* 0x000fc80000400000 */
[----:B------:R-:W1:Y:S06]  /*9e00*/  MUFU.EX2 R43, R43 ;  /* 0x0000002b002b7308 */ /* 0x000e6c0000000800 */
[----:B------:R-:W-:Y:S02]  /*9e10*/  @!P2 FMUL R52, R52, 0.5 ;  /* 0x3f0000003434a820 */ /* 0x000fe40000400000 */
[----:B------:R-:W3:Y:S01]  /*9e20*/  MUFU.EX2 R56, R56 ;  /* 0x0000003800387308 */ /* 0x000ee20000000800 */
[----:B------:R-:W-:Y:S01]  /*9e30*/  @!P5 FMUL R46, R46, 0.5 ;  /* 0x3f0000002e2ed820 */ /* 0x000fe20000400000 */
[----:B--2---:R-:W-:Y:S01]  /*9e40*/  @!P3 FMUL R44, R44, R44 ;  /* 0x0000002c2c2cb220 */ /* 0x004fe20000400000 */
[----:B------:R-:W-:-:S05]  /*9e50*/  FSETP.GEU.AND P3, PT, R53, -126, PT ;  /* 0xc2fc00003500780b */ /* 0x000fca0003f6e000 */
[----:B------:R-:W2:Y:S01]  /*9e60*/  MUFU.EX2 R46, R46 ;  /* 0x0000002e002e7308 */ /* 0x000ea20000000800 */
[----:B-1----:R-:W-:Y:S01]  /*9e70*/  @!P4 FMUL R43, R43, R43 ;  /* 0x0000002b2b2bc220 */ /* 0x002fe20000400000 */
[----:B------:R-:W-:-:S06]  /*9e80*/  FSETP.GEU.AND P4, PT, R54, -126, PT ;  /* 0xc2fc00003600780b */ /* 0x000fcc0003f8e000 */
[----:B------:R-:W-:Y:S01]  /*9e90*/  @!P3 FMUL R53, R53, 0.5 ;  /* 0x3f0000003535b820 */ /* 0x000fe20000400000 */
[----:B------:R-:W1:Y:S01]  /*9ea0*/  MUFU.EX2 R52, R52 ;  /* 0x0000003400347308 */ /* 0x000e620000000800 */
[----:B---3--:R-:W-:Y:S01]  /*9eb0*/  @!P6 FMUL R56, R56, R56 ;  /* 0x000000383838e220 */ /* 0x008fe20000400000 */
[----:B------:R-:W-:Y:S02]  /*9ec0*/  WARPGROUP.DEPBAR.LE gsb0, 0x0 ;  /* 0x00008000000079c5 */ /* 0x000fe40000010000 */
[----:B------:R-:W-:Y:S01]  /*9ed0*/  WARPGROUP.ARRIVE ;  /* 0x00000000000079c5 */ /* 0x000fe20000000000 */
[----:B------:R-:W-:Y:S01]  /*9ee0*/  FSETP.GEU.AND P6, PT, R61, -126, PT ;  /* 0xc2fc00003d00780b */ /* 0x000fe20003fce000 */
[----:B------:R-:W-:Y:S01]  /*9ef0*/  @!P4 FMUL R54, R54, 0.5 ;  /* 0x3f0000003636c820 */ /* 0x000fe20000400000 */
[----:B--2---:R-:W-:Y:S01]  /*9f00*/  @!P5 FMUL R46, R46, R46 ;  /* 0x0000002e2e2ed220 */ /* 0x004fe20000400000 */
[----:B------:R-:W-:Y:S02]  /*9f10*/  FSETP.GEU.AND P5, PT, R55, -126, PT ;  /* 0xc2fc00003700780b */ /* 0x000fe40003fae000 */
[----:B------:R-:W-:Y:S01]  /*9f20*/  HGMMA.64x16x16.F32 R96, R24, gdesc[UR8].tnspB, R96, gsb0 ;  /* 0x4020000818607df0 */ /* 0x000fe20008000860 */
[----:B------:R-:W2:Y:S01]  /*9f30*/  MUFU.EX2 R53, R53 ;  /* 0x0000003500357308 */ /* 0x000ea20000000800 */
[----:B-1----:R-:W-:Y:S01]  /*9f40*/  @!P2 FMUL R52, R52, R52 ;  /* 0x000000343434a220 */ /* 0x002fe20000400000 */
[----:B------:R-:W-:-:S05]  /*9f50*/  FSETP.GEU.AND P2, PT, R57, -126, PT ;  /* 0xc2fc00003900780b */ /* 0x000fca0003f4e000 */
[----:B------:R-:W-:-:S03]  /*9f60*/  @!P6 FMUL R61, R61, 0.5 ;  /* 0x3f0000003d3de820 */ /* 0x000fc60000400000 */
[----:B------:R-:W-:-:S03]  /*9f70*/  @!P5 FMUL R55, R55, 0.5 ;  /* 0x3f0000003737d820 */ /* 0x000fc60000400000 */
[----:B------:R-:W1:Y:S01]  /*9f80*/  MUFU.EX2 R61, R61 ;  /* 0x0000003d003d7308 */ /* 0x000e620000000800 */
[----:B--2---:R-:W-:Y:S01]  /*9f90*/  @!P3 FMUL R53, R53, R53 ;  /* 0x000000353535b220 */ /* 0x004fe20000400000 */
[----:B------:R-:W-:-:S06]  /*9fa0*/  @!P2 FMUL R57, R57, 0.5 ;  /* 0x3f0000003939a820 */ /* 0x000fcc0000400000 */
[----:B------:R-:W2:Y:S08]  /*9fb0*/  MUFU.EX2 R20, R55 ;  /* 0x0000003700147308 */ /* 0x000eb00000000800 */
[----:B------:R-:W3:Y:S01]  /*9fc0*/  MUFU.EX2 R57, R57 ;  /* 0x0000003900397308 */ /* 0x000ee20000000800 */
[----:B-1----:R-:W-:Y:S01]  /*9fd0*/  @!P6 FMUL R61, R61, R61 ;  /* 0x0000003d3d3de220 */ /* 0x002fe20000400000 */
[----:B------:R-:W-:Y:S01]  /*9fe0*/  FSETP.GEU.AND P6, PT, R66, -126, PT ;  /* 0xc2fc00004200780b */ /* 0x000fe20003fce000 */
[----:B--2---:R-:W-:Y:S01]  /*9ff0*/  @!P5 FMUL R20, R20, R20 ;  /* 0x000000141414d220 */ /* 0x004fe20000400000 */
[----:B------:R-:W-:Y:S01]  /*a000*/  FSETP.GEU.AND P5, PT, R60, -126, PT ;  /* 0xc2fc00003c00780b */ /* 0x000fe20003fae000 */
[----:B------:R-:W-:-:S02]  /*a010*/  WARPGROUP.DEPBAR.LE gsb0, 0x0 ;  /* 0x00008000000079c5 */ /* 0x000fc40000010000 */
[----:B------:R-:W-:-:S08]  /*a020*/  WARPGROUP.ARRIVE ;  /* 0x00000000000079c5 */ /* 0x000fd00000000000 */
[----:B------:R-:W-:Y:S01]  /*a030*/  @!P6 FMUL R66, R66, 0.5 ;  /* 0x3f0000004242e820 */ /* 0x000fe20000400000 */
[----:B---3--:R-:W-:Y:S01]  /*a040*/  @!P2 FMUL R57, R57, R57 ;  /* 0x000000393939a220 */ /* 0x008fe20000400000 */
[----:B------:R-:W-:Y:S01]  /*a050*/  HGMMA.64x16x16.F32 R88, R24, gdesc[UR16].tnspB, R88, gsb0 ;  /* 0x4020001018587df0 */ /* 0x000fe20008000858 */
[----:B------:R-:W-:Y:S02]  /*a060*/  R2UR UR18, R12 ;  /* 0x000000000c1272ca */ /* 0x000fe400000e0000 */
[----:B------:R-:W-:Y:S01]  /*a070*/  R2UR UR19, R13 ;  /* 0x000000000d1372ca */ /* 0x000fe200000e0000 */
[----:B------:R-:W-:Y:S01]  /*a080*/  FADD R13, R112, R119 ;  /* 0x00000077700d7221 */ /* 0x000fe20000000000 */
[----:B------:R-:W-:-:S06]  /*a090*/  @!P5 FMUL R60, R60, 0.5 ;  /* 0x3f0000003c3cd820 */ /* 0x000fcc0000400000 */
[----:B------:R-:W1:Y:S02]  /*a0a0*/  MUFU.EX2 R60, R60 ;  /* 0x0000003c003c7308 */ /* 0x000e640000000800 */
[----:B-1----:R-:W-:Y:S01]  /*a0b0*/  @!P5 FMUL R60, R60, R60 ;  /* 0x0000003c3c3cd220 */ /* 0x002fe20000400000 */
[----:B------:R-:W-:Y:S01]  /*a0c0*/  FSETP.GEU.AND P5, PT, R65, -126, PT ;  /* 0xc2fc00004100780b */ /* 0x000fe20003fae000 */
[----:B------:R-:W-:Y:S02]  /*a0d0*/  WARPGROUP.DEPBAR.LE gsb0, 0x0 ;  /* 0x00008000000079c5 */ /* 0x000fe40000010000 */
[----:B------:R-:W-:Y:S02]  /*a0e0*/  VIADD R24, R22, 0x120 ;  /* 0x0000012016187836 */ /* 0x000fe40000000000 */
[----:B------:R-:W-:Y:S01]  /*a0f0*/  FADD R27, R31, R30 ;  /* 0x0000001e1f1b7221 */ /* 0x000fe20000000000 */
[----:B------:R-:W-:Y:S01]  /*a100*/  IMAD.MOV.U32 R25, RZ, RZ, -0x3ffffff0 ;  /* 0xc0000010ff197424 */ /* 0x000fe200078e00ff */
[----:B------:R-:W-:Y:S01]  /*a110*/  F2FP.F16.F32.PACK_AB R26, R38, R35 ;  /* 0x00000023261a723e */ /* 0x000fe200000000ff */
[----:B------:R-:W1:Y:S01]  /*a120*/  MUFU.EX2 R31, R54 ;  /* 0x00000036001f7308 */ /* 0x000e620000000800 */
[----:B------:R-:W-:Y:S01]  /*a130*/  R2UR UR10, R24 ;  /* 0x00000000180a72ca */ /* 0x000fe200000e0000 */
[----:B------:R-:W-:Y:S01]  /*a140*/  FADD R12, R27, R116 ;  /* 0x000000741b0c7221 */ /* 0x000fe20000000000 */
[----:B------:R-:W-:Y:S01]  /*a150*/  R2UR UR11, R25 ;  /* 0x00000000190b72ca */ /* 0x000fe200000e0000 */
[----:B------:R-:W-:Y:S01]  /*a160*/  FFMA R30, R58, UR14, -R19 ;  /* 0x0000000e3a1e7c23 */ /* 0x000fe20008000813 */
[----:B------:R-:W-:Y:S01]  /*a170*/  F2FP.F16.F32.PACK_AB R24, R28, R119 ;  /* 0x000000771c18723e */ /* 0x000fe200000000ff */
[----:B------:R-:W-:Y:S01]  /*a180*/  FADD R12, R12, R33 ;  /* 0x000000210c0c7221 */ /* 0x000fe20000000000 */
[----:B------:R-:W-:Y:S01]  /*a190*/  F2FP.F16.F32.PACK_AB R25, R33, R116 ;  /* 0x000000742119723e */ /* 0x000fe200000000ff */
[----:B------:R-:W-:Y:S01]  /*a1a0*/  FADD R28, R13, R28 ;  /* 0x0000001c0d1c7221 */ /* 0x000fe20000000000 */
[----:B------:R-:W-:Y:S01]  /*a1b0*/  F2FP.F16.F32.PACK_AB R27, R34, R121 ;  /* 0x00000079221b723e */ /* 0x000fe200000000ff */
[----:B------:R-:W-:Y:S01]  /*a1c0*/  FADD R121, R12, R121 ;  /* 0x000000790c797221 */ /* 0x000fe20000000000 */
[----:B------:R-:W-:Y:S01]  /*a1d0*/  VIADD R12, R22, 0x40 ;  /* 0x00000040160c7836 */ /* 0x000fe20000000000 */
[----:B------:R-:W-:Y:S01]  /*a1e0*/  MOV R13, 0xc0000010 ;  /* 0xc0000010000d7802 */ /* 0x000fe20000000f00 */
[----:B------:R-:W-:Y:S01]  /*a1f0*/  WARPGROUP.ARRIVE ;  /* 0x00000000000079c5 */ /* 0x000fe20000000000 */
[----:B------:R-:W-:Y:S01]  /*a200*/  FSETP.GEU.AND P3, PT, R30, -126, PT ;  /* 0xc2fc00001e00780b */ /* 0x000fe20003f6e000 */
[----:B------:R-:W-:Y:S01]  /*a210*/  FADD R35, R28, R35 ;  /* 0x000000231c237221 */ /* 0x000fe20000000000 */
[--C-:B------:R-:W-:Y:S01]  /*a220*/  FFMA R28, R62, UR14, -R19.reuse ;  /* 0x0000000e3e1c7c23 */ /* 0x100fe20008000813 */
[----:B-1----:R-:W-:Y:S01]  /*a230*/  @!P4 FMUL R31, R31, R31 ;  /* 0x0000001f1f1fc220 */ /* 0x002fe20000400000 */
[----:B------:R-:W-:Y:S01]  /*a240*/  FSETP.GEU.AND P4, PT, R59, -126, PT ;  /* 0xc2fc00003b00780b */ /* 0x000fe20003f8e000 */
[----:B------:R-:W-:Y:S01]  /*a250*/  HGMMA.64x16x16.F32 R104, R24, gdesc[UR4].tnspB, R104, gsb0 ;  /* 0x4020000418687df0 */ /* 0x000fe20008000868 */
[----:B------:R-:W-:Y:S01]  /*a260*/  R2UR UR6, R12 ;  /* 0x000000000c0672ca */ /* 0x000fe200000e0000 */
[----:B------:R-:W-:Y:S01]  /*a270*/  VIADD R12, R22, 0x240 ;  /* 0x00000240160c7836 */ /* 0x000fe20000000000 */
[----:B------:R-:W-:Y:S01]  /*a280*/  R2UR UR7, R13 ;  /* 0x000000000d0772ca */ /* 0x000fe200000e0000 */
[----:B------:R-:W-:Y:S01]  /*a290*/  FADD R45, R35, R38 ;  /* 0x00000026232d7221 */ /* 0x000fe20000000000 */
[----:B------:R-:W-:Y:S01]  /*a2a0*/  MOV R13, 0xc0000010 ;  /* 0xc0000010000d7802 */ /* 0x000fe20000000f00 */
[--C-:B------:R-:W-:Y:S01]  /*a2b0*/  FFMA R35, R63, UR14, -R19.reuse ;  /* 0x0000000e3f237c23 */ /* 0x100fe20008000813 */
[----:B------:R-:W-:Y:S01]  /*a2c0*/  FSETP.GEU.AND P2, PT, R28, -126, PT ;  /* 0xc2fc00001c00780b */ /* 0x000fe20003f4e000 */
[----:B------:R-:W-:Y:S01]  /*a2d0*/  @!P3 FMUL R30, R30, 0.5 ;  /* 0x3f0000001e1eb820 */ /* 0x000fe20000400000 */
[----:B------:R-:W-:Y:S01]  /*a2e0*/  @!P5 FMUL R65, R65, 0.5 ;  /* 0x3f0000004141d820 */ /* 0x000fe20000400000 */
[----:B------:R-:W-:Y:S01]  /*a2f0*/  FADD R121, R121, R34 ;  /* 0x0000002279797221 */ /* 0x000fe20000000000 */
[----:B------:R-:W-:Y:S01]  /*a300*/  FFMA R34, R67, UR14, -R19 ;  /* 0x0000000e43227c23 */ /* 0x000fe20008000813 */
[----:B------:R-:W-:-:S02]  /*a310*/  @!P4 FMUL R59, R59, 0.5 ;  /* 0x3f0000003b3bc820 */ /* 0x000fc40000400000 */
[----:B------:R-:W1:Y:S06]  /*a320*/  MUFU.EX2 R30, R30 ;  /* 0x0000001e001e7308 */ /* 0x000e6c0000000800 */
[----:B------:R-:W-:Y:S02]  /*a330*/  @!P2 FMUL R28, R28, 0.5 ;  /* 0x3f0000001c1ca820 */ /* 0x000fe40000400000 */
[----:B------:R-:W2:Y:S08]  /*a340*/  MUFU.EX2 R33, R59 ;  /* 0x0000003b00217308 */ /* 0x000eb00000000800 */
[----:B------:R-:W3:Y:S01]  /*a350*/  MUFU.EX2 R28, R28 ;  /* 0x0000001c001c7308 */ /* 0x000ee20000000800 */
[----:B-1----:R-:W-:Y:S01]  /*a360*/  @!P3 FMUL R30, R30, R30 ;  /* 0x0000001e1e1eb220 */ /* 0x002fe20000400000 */
[----:B------:R-:W-:-:S06]  /*a370*/  FSETP.GEU.AND P3, PT, R35, -126, PT ;  /* 0xc2fc00002300780b */ /* 0x000fcc0003f6e000 */
[----:B------:R-:W1:Y:S01]  /*a380*/  MUFU.EX2 R65, R65 ;  /* 0x0000004100417308 */ /* 0x000e620000000800 */
[----:B--2---:R-:W-:Y:S01]  /*a390*/  @!P4 FMUL R33, R33, R33 ;  /* 0x000000212121c220 */ /* 0x004fe20000400000 */
[----:B------:R-:W-:Y:S01]  /*a3a0*/  FSETP.GEU.AND P4, PT, R64, -126, PT ;  /* 0xc2fc00004000780b */ /* 0x000fe20003f8e000 */
[----:B------:R-:W-:Y:S02]  /*a3b0*/  WARPGROUP.DEPBAR.LE gsb0, 0x0 ;  /* 0x00008000000079c5 */ /* 0x000fe40000010000 */
[----:B------:R-:W-:Y:S02]  /*a3c0*/  WARPGROUP.ARRIVE ;  /* 0x00000000000079c5 */ /* 0x000fe40000000000 */
[----:B------:R-:W-:Y:S01]  /*a3d0*/  @!P3 FMUL R35, R35, 0.5 ;  /* 0x3f0000002323b820 */ /* 0x000fe20000400000 */
[----:B---3--:R-:W-:Y:S01]  /*a3e0*/  @!P2 FMUL R28, R28, R28 ;  /* 0x0000001c1c1ca220 */ /* 0x008fe20000400000 */
[----:B------:R-:W-:Y:S02]  /*a3f0*/  FSETP.GEU.AND P2, PT, R34, -126, PT ;  /* 0xc2fc00002200780b */ /* 0x000fe40003f4e000 */
[----:B------:R-:W-:Y:S02]  /*a400*/  HGMMA.64x16x16.F32 R96, R24, gdesc[UR8].tnspB, R96, gsb0 ;  /* 0x4020000818607df0 */ /* 0x000fe40008000860 */
[----:B------:R-:W2:Y:S02]  /*a410*/  MUFU.EX2 R35, R35 ;  /* 0x0000002300237308 */ /* 0x000ea40000000800 */
[----:B------:R-:W-:Y:S01]  /*a420*/  @!P4 FMUL R64, R64, 0.5 ;  /* 0x3f0000004040c820 */ /* 0x000fe20000400000 */
[----:B-1----:R-:W-:Y:S01]  /*a430*/  @!P5 FMUL R65, R65, R65 ;  /* 0x000000414141d220 */ /* 0x002fe20000400000 */
[----:B------:R-:W-:-:S04]  /*a440*/  FSETP.GEU.AND P5, PT, R70, -126, PT ;  /* 0xc2fc00004600780b */ /* 0x000fc80003fae000 */
[----:B------:R-:W1:Y:S01]  /*a450*/  MUFU.EX2 R64, R64 ;  /* 0x0000004000407308 */ /* 0x000e620000000800 */
[----:B------:R-:W-:-:S07]  /*a460*/  @!P2 FMUL R34, R34, 0.5 ;  /* 0x3f0000002222a820 */ /* 0x000fce0000400000 */
[----:B------:R-:W3:Y:S01]  /*a470*/  MUFU.EX2 R34, R34 ;  /* 0x0000002200227308 */ /* 0x000ee20000000800 */
[----:B--2---:R-:W-:Y:S01]  /*a480*/  @!P3 FMUL R35, R35, R35 ;  /* 0x000000232323b220 */ /* 0x004fe20000400000 */
[----:B------:R-:W-:Y:S01]  /*a490*/  FSETP.GEU.AND P3, PT, R68, -126, PT ;  /* 0xc2fc00004400780b */ /* 0x000fe20003f6e000 */
[----:B------:R-:W-:Y:S01]  /*a4a0*/  @!P5 FMUL R70, R70, 0.5 ;  /* 0x3f0000004646d820 */ /* 0x000fe20000400000 */
[----:B-1----:R-:W-:Y:S01]  /*a4b0*/  @!P4 FMUL R64, R64, R64 ;  /* 0x000000404040c220 */ /* 0x002fe20000400000 */
[----:B------:R-:W-:-:S10]  /*a4c0*/  FSETP.GEU.AND P4, PT, R69, -126, PT ;  /* 0xc2fc00004500780b */ /* 0x000fd40003f8e000 */
[----:B------:R-:W-:Y:S01]  /*a4d0*/  @!P3 FMUL R68, R68, 0.5 ;  /* 0x3f0000004444b820 */ /* 0x000fe20000400000 */
[----:B---3--:R-:W-:Y:S01]  /*a4e0*/  @!P2 FMUL R34, R34, R34 ;  /* 0x000000222222a220 */ /* 0x008fe20000400000 */
[----:B------:R-:W-:-:S04]  /*a4f0*/  FSETP.GEU.AND P2, PT, R72, -126, PT ;  /* 0xc2fc00004800780b */ /* 0x000fc80003f4e000 */
[----:B------:R-:W1:Y:S01]  /*a500*/  MUFU.EX2 R68, R68 ;  /* 0x0000004400447308 */ /* 0x000e620000000800 */
[----:B------:R-:W-:Y:S01]  /*a510*/  @!P4 FMUL R69, R69, 0.5 ;  /* 0x3f0000004545c820 */ /* 0x000fe20000400000 */
[----:B------:R-:W-:Y:S02]  /*a520*/  WARPGROUP.DEPBAR.LE gsb0, 0x0 ;  /* 0x00008000000079c5 */ /* 0x000fe40000010000 */
[----:B------:R-:W-:-:S04]  /*a530*/  WARPGROUP.ARRIVE ;  /* 0x00000000000079c5 */ /* 0x000fc80000000000 */
[----:B------:R-:W2:Y:S01]  /*a540*/  MUFU.EX2 R69, R69 ;  /* 0x0000004500457308 */ /* 0x000ea20000000800 */
[----:B------:R-:W-:Y:S01]  /*a550*/  @!P2 FMUL R72, R72, 0.5 ;  /* 0x3f0000004848a820 */ /* 0x000fe20000400000 */
[----:B------:R-:W-:Y:S01]  /*a560*/  HGMMA.64x16x16.F32 R88, R24, gdesc[UR16].tnspB, R88, gsb0 ;  /* 0x4020001018587df0 */ /* 0x000fe20008000858 */
[----:B------:R-:W-:Y:S01]  /*a570*/  R2UR UR18, R12 ;  /* 0x000000000c1272ca */ /* 0x000fe200000e0000 */
[----:B------:R-:W-:Y:S01]  /*a580*/  VIADD R12, R22, 0x60 ;  /* 0x00000060160c7836 */ /* 0x000fe20000000000 */
[----:B------:R-:W-:Y:S01]  /*a590*/  R2UR UR19, R13 ;  /* 0x000000000d1372ca */ /* 0x000fe200000e0000 */
[----:B------:R-:W-:Y:S02]  /*a5a0*/  IMAD.MOV.U32 R13, RZ, RZ, -0x3ffffff0 ;  /* 0xc0000010ff0d7424 */ /* 0x000fe400078e00ff */
[----:B-1----:R-:W-:Y:S01]  /*a5b0*/  @!P3 FMUL R68, R68, R68 ;  /* 0x000000444444b220 */ /* 0x002fe20000400000 */
[----:B------:R-:W-:Y:S01]  /*a5c0*/  FSETP.GEU.AND P3, PT, R73, -126, PT ;  /* 0xc2fc00004900780b */ /* 0x000fe20003f6e000 */
[----:B------:R-:W1:Y:S01]  /*a5d0*/  MUFU.EX2 R72, R72 ;  /* 0x0000004800487308 */ /* 0x000e620000000800 */
[----:B--2---:R-:W-:Y:S01]  /*a5e0*/  @!P4 FMUL R69, R69, R69 ;  /* 0x000000454545c220 */ /* 0x004fe20000400000 */
[----:B------:R-:W-:-:S10]  /*a5f0*/  FSETP.GEU.AND P4, PT, R74, -126, PT ;  /* 0xc2fc00004a00780b */ /* 0x000fd40003f8e000 */
[----:B------:R-:W-:Y:S01]  /*a600*/  @!P3 FMUL R73, R73, 0.5 ;  /* 0x3f0000004949b820 */ /* 0x000fe20000400000 */
[----:B-1----:R-:W-:-:S05]  /*a610*/  @!P2 FMUL R72, R72, R72 ;  /* 0x000000484848a220 */ /* 0x002fca0000400000 */
[----:B------:R-:W1:Y:S01]  /*a620*/  MUFU.EX2 R73, R73 ;  /* 0x0000004900497308 */ /* 0x000e620000000800 */
[----:B------:R-:W-:Y:S01]  /*a630*/  FSETP.GEU.AND P2, PT, R77, -126, PT ;  /* 0xc2fc00004d00780b */ /* 0x000fe20003f4e000 */
[----:B------:R-:W-:-:S12]  /*a640*/  @!P4 FMUL R74, R74, 0.5 ;  /* 0x3f0000004a4ac820 */ /* 0x000fd80000400000 */
[----:B------:R-:W-:Y:S01]  /*a650*/  @!P2 FMUL R77, R77, 0.5 ;  /* 0x3f0000004d4da820 */ /* 0x000fe20000400000 */
[----:B------:R-:W-:Y:S02]  /*a660*/  WARPGROUP.DEPBAR.LE gsb0, 0x0 ;  /* 0x00008000000079c5 */ /* 0x000fe40000010000 */
[----:B------:R-:W-:Y:S01]  /*a670*/  VIADD R24, R22, 0x140 ;  /* 0x0000014016187836 */ /* 0x000fe20000000000 */
[----:B------:R-:W-:Y:S01]  /*a680*/  F2FP.F16.F32.PACK_AB R26, R40, R39 ;  /* 0x00000027281a723e */ /* 0x000fe200000000ff */
[----:B------:R-:W-:Y:S01]  /*a690*/  IMAD.MOV.U32 R25, RZ, RZ, -0x3ffffff0 ;  /* 0xc0000010ff197424 */ /* 0x000fe200078e00ff */
[----:B------:R-:W-:Y:S01]  /*a6a0*/  F2FP.F16.F32.PACK_AB R27, R42, R41 ;  /* 0x000000292a1b723e */ /* 0x000fe200000000ff */
[----:B-1----:R-:W-:Y:S01]  /*a6b0*/  @!P3 FMUL R73, R73, R73 ;  /* 0x000000494949b220 */ /* 0x002fe20000400000 */
[----:B------:R-:W-:Y:S01]  /*a6c0*/  R2UR UR10, R24 ;  /* 0x00000000180a72ca */ /* 0x000fe200000e0000 */
[----:B------:R-:W1:Y:S01]  /*a6d0*/  MUFU.EX2 R77, R77 ;  /* 0x0000004d004d7308 */ /* 0x000e620000000800 */
[----:B------:R-:W-:-:S02]  /*a6e0*/  R2UR UR11, R25 ;  /* 0x00000000190b72ca */ /* 0x000fc400000e0000 */
[----:B------:R-:W-:Y:S01]  /*a6f0*/  F2FP.F16.F32.PACK_AB R24, R29, R36 ;  /* 0x000000241d18723e */ /* 0x000fe200000000ff */
[----:B------:R-:W-:Y:S01]  /*a700*/  FADD R36, R45, R36 ;  /* 0x000000242d247221 */ /* 0x000fe20000000000 */
[----:B------:R-:W-:Y:S01]  /*a710*/  F2FP.F16.F32.PACK_AB R25, R37, R32 ;  /* 0x000000202519723e */ /* 0x000fe200000000ff */
[----:B------:R-:W-:Y:S02]  /*a720*/  FADD R32, R121, R32 ;  /* 0x0000002079207221 */ /* 0x000fe40000000000 */
[----:B------:R-:W2:Y:S01]  /*a730*/  MUFU.EX2 R45, R66 ;  /* 0x00000042002d7308 */ /* 0x000ea20000000800 */
[----:B------:R-:W-:Y:S01]  /*a740*/  WARPGROUP.ARRIVE ;  /* 0x00000000000079c5 */ /* 0x000fe20000000000 */
[----:B------:R-:W-:Y:S01]  /*a750*/  FADD R36, R36, R29 ;  /* 0x0000001d24247221 */ /* 0x000fe20000000000 */
[----:B------:R-:W-:Y:S01]  /*a760*/  FADD R38, R32, R37 ;  /* 0x0000002520267221 */ /* 0x000fe20000000000 */
[----:B------:R-:W-:Y:S02]  /*a770*/  FFMA R37, R75, UR14, -R19 ;  /* 0x0000000e4b257c23 */ /* 0x000fe40008000813 */
[----:B------:R-:W-:Y:S01]  /*a780*/  FADD R39, R36, R39 ;  /* 0x0000002724277221 */ /* 0x000fe20000000000 */
[----:B------:R-:W-:Y:S01]  /*a790*/  HGMMA.64x16x16.F32 R104, R24, gdesc[UR4].tnspB, R104, gsb0 ;  /* 0x4020000418687df0 */ /* 0x000fe20008000868 */
[----:B------:R-:W-:Y:S01]  /*a7a0*/  R2UR UR6, R12 ;  /* 0x000000000c0672ca */ /* 0x000fe200000e0000 */
[----:B------:R-:W-:Y:S01]  /*a7b0*/  VIADD R12, R22, 0x80 ;  /* 0x00000080160c7836 */ /* 0x000fe20000000000 */
[----:B------:R-:W-:Y:S01]  /*a7c0*/  R2UR UR7, R13 ;  /* 0x000000000d0772ca */ /* 0x000fe200000e0000 */
[----:B------:R-:W3:Y:S01]  /*a7d0*/  MUFU.EX2 R29, R70 ;  /* 0x00000046001d7308 */ /* 0x000ee20000000800 */
[----:B------:R-:W-:Y:S01]  /*a7e0*/  MOV R13, 0xc0000010 ;  /* 0xc0000010000d7802 */ /* 0x000fe20000000f00 */
[----:B------:R-:W-:Y:S01]  /*a7f0*/  FADD R41, R38, R41 ;  /* 0x0000002926297221 */ /* 0x000fe20000000000 */
[--C-:B------:R-:W-:Y:S01]  /*a800*/  FFMA R38, R78, UR14, -R19.reuse ;  /* 0x0000000e4e267c23 */ /* 0x100fe20008000813 */
[----:B------:R-:W-:Y:S01]  /*a810*/  FADD R39, R39, R40 ;  /* 0x0000002827277221 */ /* 0x000fe20000000000 */
[----:B-1----:R-:W-:Y:S01]  /*a820*/  @!P2 FMUL R77, R77, R77 ;  /* 0x0000004d4d4da220 */ /* 0x002fe20000400000 */
[----:B--2---:R-:W-:Y:S01]  /*a830*/  @!P6 FMUL R45, R45, R45 ;  /* 0x0000002d2d2de220 */ /* 0x004fe20000400000 */
[----:B------:R-:W-:Y:S01]  /*a840*/  FSETP.GEU.AND P6, PT, R71, -126, PT ;  /* 0xc2fc00004700780b */ /* 0x000fe20003fce000 */
[----:B------:R-:W1:Y:S01]  /*a850*/  MUFU.EX2 R36, R74 ;  /* 0x0000004a00247308 */ /* 0x000e620000000800 */
[----:B------:R-:W-:Y:S01]  /*a860*/  FSETP.GEU.AND P3, PT, R38, -126, PT ;  /* 0xc2fc00002600780b */ /* 0x000fe20003f6e000 */
[----:B------:R-:W-:Y:S01]  /*a870*/  FADD R41, R41, R42 ;  /* 0x0000002a29297221 */ /* 0x000fe20000000000 */
[----:B------:R-:W-:Y:S01]  /*a880*/  FSETP.GEU.AND P2, PT, R82, -126, PT ;  /* 0xc2fc00005200780b */ /* 0x000fe20003f4e000 */
[----:B------:R-:W-:Y:S01]  /*a890*/  FFMA R19, R87, UR14, -R19 ;  /* 0x0000000e57137c23 */ /* 0x000fe20008000813 */
[----:B---3--:R-:W-:Y:S01]  /*a8a0*/  @!P5 FMUL R29, R29, R29 ;  /* 0x0000001d1d1dd220 */ /* 0x008fe20000400000 */
[----:B------:R-:W-:-:S06]  /*a8b0*/  FSETP.GEU.AND P5, PT, R37, -126, PT ;  /* 0xc2fc00002500780b */ /* 0x000fcc0003fae000 */
[----:B------:R-:W-:Y:S02]  /*a8c0*/  @!P6 FMUL R71, R71, 0.5 ;  /* 0x3f0000004747e820 */ /* 0x000fe40000400000 */
[----:B------:R-:W-:Y:S02]  /*a8d0*/  @!P3 FMUL R38, R38, 0.5 ;  /* 0x3f0000002626b820 */ /* 0x000fe40000400000 */
[----:B------:R-:W2:Y:S01]  /*a8e0*/  MUFU.EX2 R32, R71 ;  /* 0x0000004700207308 */ /* 0x000ea20000000800 */
[----:B-1----:R-:W-:Y:S01]  /*a8f0*/  @!P4 FMUL R36, R36, R36 ;  /* 0x000000242424c220 */ /* 0x002fe20000400000 */
[----:B------:R-:W-:Y:S01]  /*a900*/  FSETP.GEU.AND P4, PT, R79, -126, PT ;  /* 0xc2fc00004f00780b */ /* 0x000fe20003f8e000 */
[----:B------:R-:W-:Y:S01]  /*a910*/  @!P2 FMUL R82, R82, 0.5 ;  /* 0x3f0000005252a820 */ /* 0x000fe20000400000 */
[----:B------:R-:W-:-:S04]  /*a920*/  @!P5 FMUL R37, R37, 0.5 ;  /* 0x3f0000002525d820 */ /* 0x000fc80000400000 */
[----:B------:R-:W1:Y:S01]  /*a930*/  MUFU.EX2 R38, R38 ;  /* 0x0000002600267308 */ /* 0x000e620000000800 */
[----:B------:R-:W-:Y:S02]  /*a940*/  WARPGROUP.DEPBAR.LE gsb0, 0x0 ;  /* 0x00008000000079c5 */ /* 0x000fe40000010000 */
[----:B------:R-:W-:Y:S01]  /*a950*/  WARPGROUP.ARRIVE ;  /* 0x00000000000079c5 */ /* 0x000fe20000000000 */
[----:B--2---:R-:W-:Y:S01]  /*a960*/  @!P6 FMUL R32, R32, R32 ;  /* 0x000000202020e220 */ /* 0x004fe20000400000 */
[----:B------:R-:W-:Y:S02]  /*a970*/  FSETP.GEU.AND P6, PT, R76, -126, PT ;  /* 0xc2fc00004c00780b */ /* 0x000fe40003fce000 */
[----:B------:R-:W-:Y:S01]  /*a980*/  @!P4 FMUL R79, R79, 0.5 ;  /* 0x3f0000004f4fc820 */ /* 0x000fe20000400000 */
[----:B------:R-:W2:Y:S01]  /*a990*/  MUFU.EX2 R37, R37 ;  /* 0x0000002500257308 */ /* 0x000ea20000000800 */
[----:B------:R-:W-:Y:S01]  /*a9a0*/  HGMMA.64x16x16.F32 R96, R24, gdesc[UR8].tnspB, R96, gsb0 ;  /* 0x4020000818607df0 */ /* 0x000fe20008000860 */
[----:B-1----:R-:W-:Y:S01]  /*a9b0*/  @!P3 FMUL R38, R38, R38 ;  /* 0x000000262626b220 */ /* 0x002fe20000400000 */
[----:B------:R-:W-:-:S07]  /*a9c0*/  FSETP.GEU.AND P3, PT, R83, -126, PT ;  /* 0xc2fc00005300780b */ /* 0x000fce0003f6e000 */
[----:B------:R-:W-:-:S06]  /*a9d0*/  @!P6 FMUL R76, R76, 0.5 ;  /* 0x3f0000004c4ce820 */ /* 0x000fcc0000400000 */
[----:B------:R-:W1:Y:S01]  /*a9e0*/  MUFU.EX2 R76, R76 ;  /* 0x0000004c004c7308 */ /* 0x000e620000000800 */
[----:B--2---:R-:W-:Y:S01]  /*a9f0*/  @!P5 FMUL R37, R37, R37 ;  /* 0x000000252525d220 */ /* 0x004fe20000400000 */
[----:B------:R-:W-:Y:S01]  /*aa00*/  FSETP.GEU.AND P5, PT, R80, -126, PT ;  /* 0xc2fc00005000780b */ /* 0x000fe20003fae000 */
[----:B------:R-:W-:-:S12]  /*aa10*/  @!P3 FMUL R83, R83, 0.5 ;  /* 0x3f0000005353b820 */ /* 0x000fd80000400000 */
[----:B------:R-:W-:Y:S01]  /*aa20*/  @!P5 FMUL R80, R80, 0.5 ;  /* 0x3f0000005050d820 */ /* 0x000fe20000400000 */
[----:B-1----:R-:W-:Y:S01]  /*aa30*/  @!P6 FMUL R76, R76, R76 ;  /* 0x0000004c4c4ce220 */ /* 0x002fe20000400000 */
[----:B------:R-:W-:-:S04]  /*aa40*/  FSETP.GEU.AND P6, PT, R81, -126, PT ;  /* 0xc2fc00005100780b */ /* 0x000fc80003fce000 */
[----:B------:R-:W1:Y:S01]  /*aa50*/  MUFU.EX2 R80, R80 ;  /* 0x0000005000507308 */ /* 0x000e620000000800 */
[----:B------:R-:W-:Y:S02]  /*aa60*/  WARPGROUP.DEPBAR.LE gsb0, 0x0 ;  /* 0x00008000000079c5 */ /* 0x000fe40000010000 */
[----:B------:R-:W-:-:S06]  /*aa70*/  WARPGROUP.ARRIVE ;  /* 0x00000000000079c5 */ /* 0x000fcc0000000000 */
[----:B------:R-:W-:Y:S01]  /*aa80*/  @!P6 FMUL R81, R81, 0.5 ;  /* 0x3f0000005151e820 */ /* 0x000fe20000400000 */
[----:B------:R-:W-:Y:S05]  /*aa90*/  HGMMA.64x16x16.F32 R88, R24, gdesc[UR16].tnspB, R88, gsb0 ;  /* 0x4020001018587df0 */ /* 0x000fea0008000858 */
[----:B------:R-:W2:Y:S01]  /*aaa0*/  MUFU.EX2 R81, R81 ;  /* 0x0000005100517308 */ /* 0x000ea20000000800 */
[----:B-1----:R-:W-:Y:S01]  /*aab0*/  @!P5 FMUL R80, R80, R80 ;  /* 0x000000505050d220 */ /* 0x002fe20000400000 */
[----:B------:R-:W-:-:S13]  /*aac0*/  FSETP.GEU.AND P5, PT, R85, -126, PT ;  /* 0xc2fc00005500780b */ /* 0x000fda0003fae000 */
[----:B------:R-:W-:Y:S01]  /*aad0*/  @!P5 FMUL R85, R85, 0.5 ;  /* 0x3f0000005555d820 */ /* 0x000fe20000400000 */
[----:B--2---:R-:W-:Y:S01]  /*aae0*/  @!P6 FMUL R81, R81, R81 ;  /* 0x000000515151e220 */ /* 0x004fe20000400000 */
[----:B------:R-:W-:-:S13]  /*aaf0*/  FSETP.GEU.AND P6, PT, R86, -126, PT ;  /* 0xc2fc00005600780b */ /* 0x000fda0003fce000 */
[----:B------:R-:W-:-:S06]  /*ab00*/  @!P6 FMUL R86, R86, 0.5 ;  /* 0x3f0000005656e820 */ /* 0x000fcc0000400000 */
[----:B------:R-:W1:Y:S01]  /*ab10*/  MUFU.EX2 R86, R86 ;  /* 0x0000005600567308 */ /* 0x000e620000000800 */
[----:B------:R-:W-:Y:S02]  /*ab20*/  WARPGROUP.DEPBAR.LE gsb0, 0x0 ;  /* 0x00008000000079c5 */ /* 0x000fe40000010000 */
[C---:B------:R-:W-:Y:S01]  /*ab30*/  VIADD R26, R22.reuse, 0x160 ;  /* 0x00000160161a7836 */ /* 0x040fe20000000000 */
[----:B------:R-:W-:Y:S01]  /*ab40*/  IADD3 R24, R22, 0x260, RZ ;  /* 0x0000026016187810 */ /* 0x000fe20007ffe0ff */
[----:B------:R-:W-:Y:S01]  /*ab50*/  IMAD.MOV.U32 R27, RZ, RZ, -0x3ffffff0 ;  /* 0xc0000010ff1b7424 */ /* 0x000fe200078e00ff */
[----:B------:R-:W-:Y:S02]  /*ab60*/  MOV R25, 0xc0000010 ;  /* 0xc000001000197802 */ /* 0x000fe40000000f00 */
[----:B------:R-:W-:Y:S02]  /*ab70*/  R2UR UR10, R26 ;  /* 0x000000001a0a72ca */ /* 0x000fe400000e0000 */
[----:B------:R-:W-:-:S02]  /*ab80*/  R2UR UR11, R27 ;  /* 0x000000001b0b72ca */ /* 0x000fc400000e0000 */
[----:B------:R-:W-:Y:S02]  /*ab90*/  R2UR UR18, R24 ;  /* 0x00000000181272ca */ /* 0x000fe400000e0000 */
[----:B------:R-:W-:Y:S01]  /*aba0*/  R2UR UR19, R25 ;  /* 0x00000000191372ca */ /* 0x000fe200000e0000 */
[----:B-1----:R-:W-:Y:S01]  /*abb0*/  @!P6 FMUL R86, R86, R86 ;  /* 0x000000565656e220 */ /* 0x002fe20000400000 */
[----:B------:R-:W-:Y:S01]  /*abc0*/  F2FP.F16.F32.PACK_AB R24, R43, R44 ;  /* 0x0000002c2b18723e */ /* 0x000fe200000000ff */
[----:B------:R-:W-:Y:S01]  /*abd0*/  FADD R44, R39, R44 ;  /* 0x0000002c272c7221 */ /* 0x000fe20000000000 */
[----:B------:R-:W-:Y:S01]  /*abe0*/  F2FP.F16.F32.PACK_AB R25, R23, R46 ;  /* 0x0000002e1719723e */ /* 0x000fe200000000ff */
[----:B------:R-:W1:Y:S01]  /*abf0*/  MUFU.EX2 R39, R79 ;  /* 0x0000004f00277308 */ /* 0x000e620000000800 */
[----:B------:R-:W-:Y:S01]  /*ac00*/  F2FP.F16.F32.PACK_AB R26, R53, R52 ;  /* 0x00000034351a723e */ /* 0x000fe200000000ff */
[----:B------:R-:W-:Y:S01]  /*ac10*/  FADD R46, R41, R46 ;  /* 0x0000002e292e7221 */ /* 0x000fe20000000000 */
[----:B------:R-:W-:Y:S01]  /*ac20*/  F2FP.F16.F32.PACK_AB R27, R20, R31 ;  /* 0x0000001f141b723e */ /* 0x000fe200000000ff */
[----:B------:R-:W-:-:S02]  /*ac30*/  FADD R43, R44, R43 ;  /* 0x0000002b2c2b7221 */ /* 0x000fc40000000000 */
[----:B------:R-:W-:Y:S01]  /*ac40*/  FADD R46, R46, R23 ;  /* 0x000000172e2e7221 */ /* 0x000fe20000000000 */
[----:B------:R-:W-:Y:S01]  /*ac50*/  WARPGROUP.ARRIVE ;  /* 0x00000000000079c5 */ /* 0x000fe20000000000 */
[----:B------:R-:W2:Y:S01]  /*ac60*/  MUFU.EX2 R23, R82 ;  /* 0x0000005200177308 */ /* 0x000ea20000000800 */
[----:B------:R-:W-:Y:S01]  /*ac70*/  FADD R52, R43, R52 ;  /* 0x000000342b347221 */ /* 0x000fe20000000000 */
[----:B------:R-:W-:-:S03]  /*ac80*/  FADD R31, R46, R31 ;  /* 0x0000001f2e1f7221 */ /* 0x000fc60000000000 */
[----:B------:R-:W-:Y:S01]  /*ac90*/  HGMMA.64x16x16.F32 R104, R24, gdesc[UR4].tnspB, R104, gsb0 ;  /* 0x4020000418687df0 */ /* 0x000fe20008000868 */
[----:B------:R-:W-:Y:S01]  /*aca0*/  R2UR UR6, R12 ;  /* 0x000000000c0672ca */ /* 0x000fe200000e0000 */
[----:B------:R-:W-:Y:S01]  /*acb0*/  VIADD R12, R22, 0x280 ;  /* 0x00000280160c7836 */ /* 0x000fe20000000000 */
[----:B------:R-:W-:Y:S01]  /*acc0*/  R2UR UR7, R13 ;  /* 0x000000000d0772ca */ /* 0x000fe200000e0000 */
[----:B-1----:R-:W-:Y:S01]  /*acd0*/  @!P4 FMUL R39, R39, R39 ;  /* 0x000000272727c220 */ /* 0x002fe20000400000 */
[----:B------:R-:W-:Y:S01]  /*ace0*/  MOV R13, 0xc0000010 ;  /* 0xc0000010000d7802 */ /* 0x000fe20000000f00 */
[----:B------:R-:W-:Y:S01]  /*acf0*/  FADD R31, R31, R20 ;  /* 0x000000141f1f7221 */ /* 0x000fe20000000000 */
[----:B------:R-:W-:Y:S01]  /*ad00*/  FSETP.GEU.AND P4, PT, R84, -126, PT ;  /* 0xc2fc00005400780b */ /* 0x000fe20003f8e000 */
[----:B------:R-:W-:Y:S01]  /*ad10*/  FADD R53, R52, R53 ;  /* 0x0000003534357221 */ /* 0x000fe20000000000 */
[----:B--2---:R-:W-:Y:S01]  /*ad20*/  @!P2 FMUL R23, R23, R23 ;  /* 0x000000171717a220 */ /* 0x004fe20000400000 */
[----:B------:R-:W-:-:S10]  /*ad30*/  FSETP.GEU.AND P2, PT, R19, -126, PT ;  /* 0xc2fc00001300780b */ /* 0x000fd40003f4e000 */
[----:B------:R-:W-:-:S03]  /*ad40*/  @!P4 FMUL R84, R84, 0.5 ;  /* 0x3f0000005454c820 */ /* 0x000fc60000400000 */
[----:B------:R-:W-:-:S03]  /*ad50*/  @!P2 FMUL R19, R19, 0.5 ;  /* 0x3f0000001313a820 */ /* 0x000fc60000400000 */
[----:B------:R-:W1:Y:S08]  /*ad60*/  MUFU.EX2 R84, R84 ;  /* 0x0000005400547308 */ /* 0x000e700000000800 */
[----:B------:R-:W2:Y:S01]  /*ad70*/  MUFU.EX2 R19, R19 ;  /* 0x0000001300137308 */ /* 0x000ea20000000800 */
[----:B------:R-:W-:Y:S02]  /*ad80*/  WARPGROUP.DEPBAR.LE gsb0, 0x0 ;  /* 0x00008000000079c5 */ /* 0x000fe40000010000 */
[----:B------:R-:W-:Y:S01]  /*ad90*/  WARPGROUP.ARRIVE ;  /* 0x00000000000079c5 */ /* 0x000fe20000000000 */
[----:B-1----:R-:W-:-:S05]  /*ada0*/  @!P4 FMUL R84, R84, R84 ;  /* 0x000000545454c220 */ /* 0x002fca0000400000 */
[----:B------:R-:W-:Y:S01]  /*adb0*/  HGMMA.64x16x16.F32 R96, R24, gdesc[UR8].tnspB, R96, gsb0 ;  /* 0x4020000818607df0 */ /* 0x000fe20008000860 */
[----:B--2---:R-:W-:Y:S01]  /*adc0*/  @!P2 FMUL R19, R19, R19 ;  /* 0x000000131313a220 */ /* 0x004fe20000400000 */
[----:B------:R-:W-:Y:S01]  /*add0*/  ISETP.NE.AND P2, PT, R6, 0x4, PT ;  /* 0x000000040600780c */ /* 0x000fe20003f45270 */
[----:B------:R-:W-:Y:S02]  /*ade0*/  WARPGROUP.DEPBAR.LE gsb0, 0x0 ;  /* 0x00008000000079c5 */ /* 0x000fe40000010000 */
[----:B------:R-:W-:-:S06]  /*adf0*/  WARPGROUP.ARRIVE ;  /* 0x00000000000079c5 */ /* 0x000fcc0000000000 */
[----:B------:R-:W-:Y:S01]  /*ae00*/  HGMMA.64x16x16.F32 R88, R24, gdesc[UR16].tnspB, R88, gsb0 ;  /* 0x4020001018587df0 */ /* 0x000fe20008000858 */
[----:B------:R-:W-:Y:S01]  /*ae10*/  R2UR UR18, R12 ;  /* 0x000000000c1272ca */ /* 0x000fe200000e0000 */
[C---:B------:R-:W-:Y:S01]  /*ae20*/  VIADD R12, R22.reuse, 0xa0 ;  /* 0x000000a0160c7836 */ /* 0x040fe20000000000 */
[----:B------:R-:W-:Y:S01]  /*ae30*/  R2UR UR19, R13 ;  /* 0x000000000d1372ca */ /* 0x000fe200000e0000 */
[----:B------:R-:W-:Y:S01]  /*ae40*/  IMAD.MOV.U32 R13, RZ, RZ, -0x3ffffff0 ;  /* 0xc0000010ff0d7424 */ /* 0x000fe200078e00ff */
[----:B------:R-:W-:Y:S02]  /*ae50*/  WARPGROUP.DEPBAR.LE gsb0, 0x0 ;  /* 0x00008000000079c5 */ /* 0x000fe40000010000 */
[----:B------:R-:W-:Y:S01]  /*ae60*/  VIADD R24, R22, 0x180 ;  /* 0x0000018016187836 */ /* 0x000fe20000000000 */
[----:B------:R-:W-:Y:S01]  /*ae70*/  F2FP.F16.F32.PACK_AB R26, R61, R60 ;  /* 0x0000003c3d1a723e */ /* 0x000fe200000000ff */
[----:B------:R-:W-:Y:S01]  /*ae80*/  IMAD.MOV.U32 R25, RZ, RZ, -0x3ffffff0 ;  /* 0xc0000010ff197424 */ /* 0x000fe200078e00ff */
[----:B------:R-:W-:-:S02]  /*ae90*/  F2FP.F16.F32.PACK_AB R27, R35, R28 ;  /* 0x0000001c231b723e */ /* 0x000fc400000000ff */
[----:B------:R-:W-:Y:S02]  /*aea0*/  R2UR UR10, R24 ;  /* 0x00000000180a72ca */ /* 0x000fe400000e0000 */
[----:B------:R-:W-:Y:S02]  /*aeb0*/  R2UR UR11, R25 ;  /* 0x00000000190b72ca */ /* 0x000fe400000e0000 */
[----:B------:R-:W-:Y:S01]  /*aec0*/  F2FP.F16.F32.PACK_AB R24, R57, R56 ;  /* 0x000000383918723e */ /* 0x000fe200000000ff */
[----:B------:R-:W-:Y:S01]  /*aed0*/  FADD R56, R53, R56 ;  /* 0x0000003835387221 */ /* 0x000fe20000000000 */
[----:B------:R-:W-:Y:S01]  /*aee0*/  F2FP.F16.F32.PACK_AB R25, R33, R30 ;  /* 0x0000001e2119723e */ /* 0x000fe200000000ff */
[----:B------:R-:W-:Y:S01]  /*aef0*/  FADD R30, R31, R30 ;  /* 0x0000001e1f1e7221 */ /* 0x000fe20000000000 */
[----:B------:R-:W-:Y:S01]  /*af00*/  MOV R31, 0xc0000010 ;  /* 0xc0000010001f7802 */ /* 0x000fe20000000f00 */
[----:B------:R-:W-:Y:S01]  /*af10*/  FADD R57, R56, R57 ;  /* 0x0000003938397221 */ /* 0x000fe20000000000 */
[----:B------:R-:W-:Y:S01]  /*af20*/  WARPGROUP.ARRIVE ;  /* 0x00000000000079c5 */ /* 0x000fe20000000000 */
[----:B------:R-:W-:Y:S01]  /*af30*/  FADD R33, R30, R33 ;  /* 0x000000211e217221 */ /* 0x000fe20000000000 */
[----:B------:R-:W-:Y:S01]  /*af40*/  IADD3 R30, R22, 0x2e0, RZ ;  /* 0x000002e0161e7810 */ /* 0x000fe20007ffe0ff */
[----:B------:R-:W-:-:S02]  /*af50*/  FADD R60, R57, R60 ;  /* 0x0000003c393c7221 */ /* 0x000fc40000000000 */
[----:B------:R-:W-:Y:S01]  /*af60*/  FADD R28, R33, R28 ;  /* 0x0000001c211c7221 */ /* 0x000fe20000000000 */
[----:B------:R-:W-:Y:S01]  /*af70*/  HGMMA.64x16x16.F32 R104, R24, gdesc[UR4].tnspB, R104, gsb0 ;  /* 0x4020000418687df0 */ /* 0x000fe20008000868 */
[----:B------:R-:W-:Y:S01]  /*af80*/  R2UR UR6, R12 ;  /* 0x000000000c0672ca */ /* 0x000fe200000e0000 */
[----:B------:R-:W-:Y:S01]  /*af90*/  VIADD R12, R22, 0xc0 ;  /* 0x000000c0160c7836 */ /* 0x000fe20000000000 */
[----:B------:R-:W-:Y:S01]  /*afa0*/  R2UR UR7, R13 ;  /* 0x000000000d0772ca */ /* 0x000fe200000e0000 */
[----:B------:R-:W-:Y:S02]  /*afb0*/  IMAD.MOV.U32 R13, RZ, RZ, -0x3ffffff0 ;  /* 0xc0000010ff0d7424 */ /* 0x000fe400078e00ff */
[----:B------:R-:W-:Y:S01]  /*afc0*/  FADD R61, R60, R61 ;  /* 0x0000003d3c3d7221 */ /* 0x000fe20000000000 */
        /* <DEDUP_REMOVED lines=8> */
[C---:B------:R-:W-:Y:S01]  /*b050*/  VIADD R24, R22.reuse, 0x1a0 ;  /* 0x000001a016187836 */ /* 0x040fe20000000000 */
[----:B------:R-:W-:Y:S01]  /*b060*/  IADD3 R26, R22, 0x2a0, RZ ;  /* 0x000002a0161a7810 */ /* 0x000fe20007ffe0ff */
[----:B------:R-:W-:Y:S01]  /*b070*/  IMAD.MOV.U32 R25, RZ, RZ, -0x3ffffff0 ;  /* 0xc0000010ff197424 */ /* 0x000fe200078e00ff */
[----:B------:R-:W-:Y:S02]  /*b080*/  MOV R27, 0xc0000010 ;  /* 0xc0000010001b7802 */ /* 0x000fe40000000f00 */
[----:B------:R-:W-:-:S02]  /*b090*/  R2UR UR10, R24 ;  /* 0x00000000180a72ca */ /* 0x000fc400000e0000 */
[----:B------:R-:W-:Y:S02]  /*b0a0*/  R2UR UR11, R25 ;  /* 0x00000000190b72ca */ /* 0x000fe400000e0000 */
[----:B------:R-:W-:Y:S02]  /*b0b0*/  R2UR UR18, R26 ;  /* 0x000000001a1272ca */ /* 0x000fe400000e0000 */
[----:B------:R-:W-:Y:S02]  /*b0c0*/  R2UR UR19, R27 ;  /* 0x000000001b1372ca */ /* 0x000fe400000e0000 */
[----:B------:R-:W-:Y:S01]  /*b0d0*/  F2FP.F16.F32.PACK_AB R24, R65, R64 ;  /* 0x000000404118723e */ /* 0x000fe200000000ff */
[----:B------:R-:W-:Y:S01]  /*b0e0*/  FADD R64, R61, R64 ;  /* 0x000000403d407221 */ /* 0x000fe20000000000 */
[----:B------:R-:W-:Y:S01]  /*b0f0*/  F2FP.F16.F32.PACK_AB R25, R34, R45 ;  /* 0x0000002d2219723e */ /* 0x000fe200000000ff */
[----:B------:R-:W-:Y:S01]  /*b100*/  FADD R45, R28, R45 ;  /* 0x0000002d1c2d7221 */ /* 0x000fe20000000000 */
        /* <DEDUP_REMOVED lines=10> */
[----:B------:R-:W-:Y:S02]  /*b1b0*/  R2UR UR6, R12 ;  /* 0x000000000c0672ca */ /* 0x000fe400000e0000 */
[----:B------:R-:W-:Y:S01]  /*b1c0*/  R2UR UR7, R13 ;  /* 0x000000000d0772ca */ /* 0x000fe200000e0000 */
[----:B------:R-:W1:Y:S08]  /*b1d0*/  MUFU.EX2 R12, R83 ;  /* 0x00000053000c7308 */ /* 0x000e700000000800 */
[----:B------:R-:W2:Y:S01]  /*b1e0*/  MUFU.EX2 R13, R85 ;  /* 0x00000055000d7308 */ /* 0x000ea20000000800 */
[----:B-1----:R-:W-:Y:S01]  /*b1f0*/  @!P3 FMUL R12, R12, R12 ;  /* 0x0000000c0c0cb220 */ /* 0x002fe20000400000 */
[----:B--2---:R-:W-:Y:S01]  /*b200*/  @!P5 FMUL R13, R13, R13 ;  /* 0x0000000d0d0dd220 */ /* 0x004fe20000400000 */
[----:B------:R-:W-:-:S02]  /*b210*/  WARPGROUP.DEPBAR.LE gsb0, 0x0 ;  /* 0x00008000000079c5 */ /* 0x000fc40000010000 */
        /* <DEDUP_REMOVED lines=27> */
[----:B------:R-:W-:Y:S03]  /*b3d0*/  HGMMA.64x16x16.F32 R104, R24, gdesc[UR4].tnspB, R104, gsb0 ;  /* 0x4020000418687df0 */ /* 0x000fe60008000868 */
[----:B------:R-:W-:-:S02]  /*b3e0*/  WARPGROUP.DEPBAR.LE gsb0, 0x0 ;  /* 0x00008000000079c5 */ /* 0x000fc40000010000 */
[----:B------:R-:W-:-:S06]  /*b3f0*/  WARPGROUP.ARRIVE ;  /* 0x00000000000079c5 */ /* 0x000fcc0000000000 */
[----:B------:R-:W-:Y:S03]  /*b400*/  HGMMA.64x16x16.F32 R96, R24, gdesc[UR8].tnspB, R96, gsb0 ;  /* 0x4020000818607df0 */ /* 0x000fe60008000860 */
[----:B------:R-:W-:Y:S02]  /*b410*/  WARPGROUP.DEPBAR.LE gsb0, 0x0 ;  /* 0x00008000000079c5 */ /* 0x000fe40000010000 */
[----:B------:R-:W-:-:S06]  /*b420*/  WARPGROUP.ARRIVE ;  /* 0x00000000000079c5 */ /* 0x000fcc0000000000 */
[----:B------:R-:W-:Y:S01]  /*b430*/  HGMMA.64x16x16.F32 R88, R24, gdesc[UR16].tnspB, R88, gsb0 ;  /* 0x4020001018587df0 */ /* 0x000fe20008000858 */
[----:B------:R-:W-:Y:S02]  /*b440*/  R2UR UR18, R30 ;  /* 0x000000001e1272ca */ /* 0x000fe400000e0000 */
[----:B------:R-:W-:Y:S01]  /*b450*/  R2UR UR19, R31 ;  /* 0x000000001f1372ca */ /* 0x000fe200000e0000 */
[----:B------:R-:W-:Y:S02]  /*b460*/  WARPGROUP.DEPBAR.LE gsb0, 0x0 ;  /* 0x00008000000079c5 */ /* 0x000fe40000010000 */
[C---:B------:R-:W-:Y:S02]  /*b470*/  VIADD R24, R22.reuse, 0xe0 ;  /* 0x000000e016187836 */ /* 0x040fe40000000000 */
[----:B------:R-:W-:Y:S02]  /*b480*/  IMAD.MOV.U32 R25, RZ, RZ, -0x3ffffff0 ;  /* 0xc0000010ff197424 */ /* 0x000fe400078e00ff */
[----:B------:R-:W-:Y:S01]  /*b490*/  VIADD R26, R22, 0x1e0 ;  /* 0x000001e0161a7836 */ /* 0x000fe20000000000 */
[----:B------:R-:W-:Y:S01]  /*b4a0*/  R2UR UR6, R24 ;  /* 0x00000000180672ca */ /* 0x000fe200000e0000 */
[----:B------:R-:W-:Y:S01]  /*b4b0*/  IMAD.MOV.U32 R27, RZ, RZ, -0x3ffffff0 ;  /* 0xc0000010ff1b7424 */ /* 0x000fe200078e00ff */
[----:B------:R-:W-:-:S02]  /*b4c0*/  R2UR UR7, R25 ;  /* 0x00000000190772ca */ /* 0x000fc400000e0000 */
        /* <DEDUP_REMOVED lines=9> */
[----:B------:R-:W-:Y:S01]  /*b560*/  FADD R23, R23, R12 ;  /* 0x0000000c17177221 */ /* 0x000fe20000000000 */
[----:B------:R-:W-:Y:S01]  /*b570*/  SEL R22, R6, RZ, P2 ;  /* 0x000000ff06167207 */ /* 0x000fe20001000000 */
[----:B------:R-:W-:Y:S01]  /*b580*/  FADD R84, R81, R84 ;  /* 0x0000005451547221 */ /* 0x000fe20000000000 */
[----:B------:R-:W-:Y:S01]  /*b590*/  WARPGROUP.ARRIVE ;  /* 0x00000000000079c5 */ /* 0x000fe20000000000 */
[----:B------:R-:W-:-:S02]  /*b5a0*/  FADD R23, R23, R86 ;  /* 0x0000005617177221 */ /* 0x000fc40000000000 */
[----:B------:R-:W-:Y:S02]  /*b5b0*/  IMAD R6, R22, 0x8, R11 ;  /* 0x0000000816067824 */ /* 0x000fe400078e020b */
[----:B------:R-:W-:Y:S01]  /*b5c0*/  FADD R13, R84, R13 ;  /* 0x0000000d540d7221 */ /* 0x000fe20000000000 */
[----:B------:R-:W-:Y:S01]  /*b5d0*/  FADD R12, R23, R19 ;  /* 0x00000013170c7221 */ /* 0x000fe20000000000 */
[----:B------:R-:W-:Y:S01]  /*b5e0*/  HGMMA.64x16x16.F32 R104, R24, gdesc[UR4].tnspB, R104, gsb0 ;  /* 0x4020000418687df0 */ /* 0x000fe20008000868 */
[----:B------:R-:W-:Y:S02]  /*b5f0*/  PRMT R6, RZ, 0x654, R6 ;  /* 0x00000654ff067816 */ /* 0x000fe40000000006 */
[----:B------:R-:W-:Y:S02]  /*b600*/  WARPGROUP.DEPBAR.LE gsb0, 0x0 ;  /* 0x00008000000079c5 */ /* 0x000fe40000010000 */
[----:B------:R-:W-:-:S06]  /*b610*/  WARPGROUP.ARRIVE ;  /* 0x00000000000079c5 */ /* 0x000fcc0000000000 */
[----:B------:R-:W-:Y:S03]  /*b620*/  HGMMA.64x16x16.F32 R96, R24, gdesc[UR8].tnspB, R96, gsb0 ;  /* 0x4020000818607df0 */ /* 0x000fe60008000860 */
[----:B------:R-:W-:Y:S02]  /*b630*/  WARPGROUP.DEPBAR.LE gsb0, 0x0 ;  /* 0x00008000000079c5 */ /* 0x000fe40000010000 */
[----:B------:R-:W-:-:S06]  /*b640*/  WARPGROUP.ARRIVE ;  /* 0x00000000000079c5 */ /* 0x000fcc0000000000 */
[----:B------:R-:W-:Y:S03]  /*b650*/  HGMMA.64x16x16.F32 R88, R24, gdesc[UR16].tnspB, R88, gsb0 ;  /* 0x4020001018587df0 */ /* 0x000fe60008000858 */
[----:B------:R-:W-:Y:S02]  /*b660*/  WARPGROUP.DEPBAR.LE gsb0, 0x0 ;  /* 0x00008000000079c5 */ /* 0x000fe40000010000 */
[----:B------:R1:W-:Y:S01]  /*b670*/  SYNCS.ARRIVE.TRANS64.RED.A1T0 RZ, [R6+URZ], RZ ;  /* 0x000000ff06ff79a7 */ /* 0x0003e2000810043f */
[----:B------:R-:W-:Y:S05]  /*b680*/  @P1 BRA `(.L_x_45) ;  /* 0x0000000000d41947 */ /* 0x000fea0003800000 */
[----:B------:R-:W-:Y:S01]  /*b690*/  ISETP.LT.OR P1, PT, R7, 0x1, !P0 ;  /* 0x000000010700780c */ /* 0x000fe20004721670 */
[----:B------:R-:W-:-:S12]  /*b6a0*/  BSSY B0, `(.L_x_46) ;  /* 0x0000032000007945 */ /* 0x000fd80003800000 */
[----:B------:R-:W-:Y:S05]  /*b6b0*/  @P1 BRA `(.L_x_47) ;  /* 0x0000000000c01947 */ /* 0x000fea0003800000 */
[----:B-1----:R-:W-:Y:S02]  /*b6c0*/  LEA R6, R5, R2, 0x3 ;  /* 0x0000000205067211 */ /* 0x002fe400078e18ff */
[----:B------:R-:W-:Y:S02]  /*b6d0*/  SHF.L.U32 R19, R4, 0x1f, RZ ;  /* 0x0000001f04137819 */ /* 0x000fe400000006ff */
[----:B------:R-:W-:Y:S02]  /*b6e0*/  ISETP.NE.AND P2, PT, R0, RZ, PT ;  /* 0x000000ff0000720c */ /* 0x000fe40003f45270 */
[----:B------:R-:W1:Y:S02]  /*b6f0*/  SYNCS.PHASECHK.TRANS64.TRYWAIT P1, [R6+URZ+0xd820], R19 ;  /* 0x00d82013060075a7 */ /* 0x000e64000802017f */
[----:B-1----:R-:W-:Y:S09]  /*b700*/  @!P1 BRA `(.L_x_48) ;  /* 0x0000001800c89947 */ /* 0x002ff20003800000 */
.L_x_89:
[----:B------:R-:W-:Y:S05]  /*b710*/  @P2 BRA `(.L_x_49) ;  /* 0x0000000000142947 */ /* 0x000fea0003800000 */
[----:B------:R-:W-:Y:S01]  /*b720*/  ISETP.NE.AND P1, PT, R17, RZ, PT ;  /* 0x000000ff1100720c */ /* 0x000fe20003f25270 */
[----:B-1----:R-:W-:-:S04]  /*b730*/  IMAD.MOV.U32 R19, RZ, RZ, 0x3000 ;  /* 0x00003000ff137424 */ /* 0x002fc800078e00ff */
[----:B------:R2:W-:Y:S08]  /*b740*/  SYNCS.ARRIVE.TRANS64 RZ, [R6+URZ+0xd800], R19 ;  /* 0x00d8001306ff79a7 */ /* 0x0005f0000800003f */
[----:B------:R-:W-:Y:S05]  /*b750*/  @!P1 BRA `(.L_x_49) ;  /* 0x0000000000049947 */ /* 0x000fea0003800000 */
[----:B------:R-:W-:Y:S01]  /*b760*/  BPT.TRAP 0x1 ;  /* 0x000000040000795c */ /* 0x000fe20000300000 */
.L_x_49:
[----:B-12---:R-:W-:Y:S01]  /*b770*/  IMAD R19, R5, 0x3000, R2 ;  /* 0x0000300005137824 */ /* 0x006fe200078e0202 */
[----:B------:R-:W-:Y:S01]  /*b780*/  R2UR UR25, R6 ;  /* 0x00000000061972ca */ /* 0x000fe200000e0000 */
[----:B------:R-:W-:Y:S01]  /*b790*/  ULDC.64 UR6, c[0x0][0x198] ;  /* 0x0000660000067ab9 */ /* 0x000fe20000000a00 */
[C---:B------:R-:W-:Y:S01]  /*b7a0*/  R2UR UR27, R8.reuse ;  /* 0x00000000081b72ca */ /* 0x040fe200000e0000 */
        /* <DEDUP_REMOVED lines=11> */
[C---:B------:R-:W-:Y:S01]  /*b860*/  ISETP.NE.AND P1, PT, R5.reuse, 0x4, PT ;  /* 0x000000040500780c */ /* 0x040fe20003f25270 */
[----:B------:R-:W-:Y:S01]  /*b870*/  USHF.L.U32 UR27, UR27, 0x7, URZ ;  /* 0x000000071b1b7899 */ /* 0x000fe2000800063f */
[----:B------:R-:W-:Y:S01]  /*b880*/  IADD3 R8, R8, 0x1, RZ ;  /* 0x0000000108087810 */ /* 0x000fe20007ffe0ff */
        /* <DEDUP_REMOVED lines=18> */
[----:B--2---:R-:W-:Y:S01]  /*b9b0*/  NOP ;  /* 0x0000000000007918 */ /* 0x004fe20000000000 */
.L_x_47:
[----:B------:R-:W-:Y:S05]  /*b9c0*/  BSYNC B0 ;  /* 0x0000000000007941 */ /* 0x000fea0003800000 */
.L_x_46:
[----:B------:R-:W-:-:S07]  /*b9d0*/  VIADD R7, R7, 0xffffffff ;  /* 0xffffffff07077836 */ /* 0x000fce0000000000 */
.L_x_45:
[----:B------:R-:W-:Y:S01]  /*b9e0*/  ISETP.GT.AND P3, PT, R21, 0x1, PT ;  /* 0x000000011500780c */ /* 0x000fe20003f64270 */
[----:B------:R-:W-:Y:S01]  /*b9f0*/  VIADD R15, R15, 0x1 ;  /* 0x000000010f0f7836 */ /* 0x000fe20000000000 */
[----:B-1----:R-:W-:Y:S01]  /*ba00*/  IADD3 R6, R22, 0x1, RZ ;  /* 0x0000000116067810 */ /* 0x002fe20007ffe0ff */
[----:B------:R-:W-:Y:S02]  /*ba10*/  VIADD R21, R21, 0xffffffff ;  /* 0xffffffff15157836 */ /* 0x000fe40000000000 */
[----:B------:R-:W-:Y:S01]  /*ba20*/  VIADD R10, R10, 0x80 ;  /* 0x000000800a0a7836 */ /* 0x000fe20000000000 */
[----:B------:R-:W-:Y:S01]  /*ba30*/  ISETP.NE.AND P1, PT, R15, 0x4, PT ;  /* 0x000000040f00780c */ /* 0x000fe20003f25270 */
[----:B------:R-:W-:Y:S01]  /*ba40*/  IMAD.MOV.U32 R19, RZ, RZ, R18 ;  /* 0x000000ffff137224 */ /* 0x000fe200078e0012 */
[----:B------:R-:W-:Y:S02]  /*ba50*/  ISETP.NE.AND P2, PT, R6, 0x4, PT ;  /* 0x000000040600780c */ /* 0x000fe40003f45270 */
[----:B------:R-:W-:-:S02]  /*ba60*/  SEL R20, RZ, 0x1, P1 ;  /* 0x00000001ff147807 */ /* 0x000fc40000800000 */
[----:B------:R-:W-:Y:S02]  /*ba70*/  SEL R15, R15, RZ, P1 ;  /* 0x000000ff0f0f7207 */ /* 0x000fe40000800000 */
[----:B------:R-:W-:Y:S02]  /*ba80*/  LOP3.LUT R3, R3, R20, RZ, 0x3c, !PT ;  /* 0x0000001403037212 */ /* 0x000fe400078e3cff */
[----:B------:R-:W-:Y:S02]  /*ba90*/  MOV R20, R14 ;  /* 0x0000000e00147202 */ /* 0x000fe40000000f00 */
[----:B------:R-:W-:Y:S01]  /*baa0*/  SEL R6, R6, RZ, P2 ;  /* 0x000000ff06067207 */ /* 0x000fe20001000000 */
[----:B------:R-:W-:Y:S06]  /*bab0*/  @P3 BRA `(.L_x_50) ;  /* 0xffffffc000703947 */ /* 0x000fec000383ffff */
.L_x_37:
[----:B------:R-:W-:Y:S05]  /*bac0*/  WARPSYNC.ALL ;  /* 0x0000000000007948 */ /* 0x000fea0003800000 */
[----:B------:R-:W1:Y:S01]  /*bad0*/  SHFL.BFLY PT, R0, R13, 0x1, 0x1f ;  /* 0x0c201f000d007f89 */ /* 0x000e6200000e0000 */
[----:B------:R-:W-:Y:S01]  /*bae0*/  BSSY B0, `(.L_x_51) ;  /* 0x0000023000007945 */ /* 0x000fe20003800000 */
[----:B------:R-:W-:Y:S01]  /*baf0*/  IMAD.MOV.U32 R7, RZ, RZ, 0x7f800000 ;  /* 0x7f800000ff077424 */ /* 0x000fe200078e00ff */
[----:B------:R-:W-:Y:S01]  /*bb00*/  MOV R8, 0x3f800000 ;  /* 0x3f80000000087802 */ /* 0x000fe20000000f00 */
[----:B------:R-:W2:Y:S01]  /*bb10*/  SHFL.BFLY PT, R3, R12, 0x1, 0x1f ;  /* 0x0c201f000c037f89 */ /* 0x000ea200000e0000 */
[----:B------:R-:W-:-:S02]  /*bb20*/  IMAD.MOV.U32 R4, RZ, RZ, 0x3f800000 ;  /* 0x3f800000ff047424 */ /* 0x000fc400078e00ff */
[----:B------:R-:W-:Y:S02]  /*bb30*/  IMAD.MOV.U32 R9, RZ, RZ, 0x7f800000 ;  /* 0x7f800000ff097424 */ /* 0x000fe400078e00ff */
[----:B-1----:R-:W-:Y:S01]  /*bb40*/  FADD R0, R0, R13 ;  /* 0x0000000d00007221 */ /* 0x002fe20000000000 */
[----:B--2---:R-:W-:-:S04]  /*bb50*/  FADD R15, R3, R12 ;  /* 0x0000000c030f7221 */ /* 0x004fc80000000000 */
[----:B------:R-:W1:Y:S04]  /*bb60*/  SHFL.BFLY PT, R5, R0, 0x2, 0x1f ;  /* 0x0c401f0000057f89 */ /* 0x000e6800000e0000 */
[----:B------:R-:W2:Y:S01]  /*bb70*/  SHFL.BFLY PT, R20, R15, 0x2, 0x1f ;  /* 0x0c401f000f147f89 */ /* 0x000ea200000e0000 */
[C---:B-1----:R-:W-:Y:S01]  /*bb80*/  FSETP.NE.AND P0, PT, R0.reuse, -R5, PT ;  /* 0x800000050000720b */ /* 0x042fe20003f05000 */
[----:B------:R-:W-:Y:S01]  /*bb90*/  FADD R3, R0, R5 ;  /* 0x0000000500037221 */ /* 0x000fe20000000000 */
[----:B--2---:R-:W-:-:S11]  /*bba0*/  FADD R6, R15, R20 ;  /* 0x000000140f067221 */ /* 0x004fd60000000000 */
[----:B------:R-:W-:Y:S05]  /*bbb0*/  @!P0 BRA `(.L_x_52) ;  /* 0x0000000000548947 */ /* 0x000fea0003800000 */
[----:B------:R-:W-:Y:S01]  /*bbc0*/  IADD3 R0, R3, 0x1800000, RZ ;  /* 0x0180000003007810 */ /* 0x000fe20007ffe0ff */
[----:B------:R-:W-:Y:S03]  /*bbd0*/  BSSY B1, `(.L_x_53) ;  /* 0x000000c000017945 */ /* 0x000fe60003800000 */
[----:B------:R-:W-:-:S04]  /*bbe0*/  LOP3.LUT R0, R0, 0x7f800000, RZ, 0xc0, !PT ;  /* 0x7f80000000007812 */ /* 0x000fc800078ec0ff */
[----:B------:R-:W-:-:S13]  /*bbf0*/  ISETP.GT.U32.AND P0, PT, R0, 0x1ffffff, PT ;  /* 0x01ffffff0000780c */ /* 0x000fda0003f04070 */
[----:B------:R-:W-:Y:S05]  /*bc00*/  @P0 BRA `(.L_x_54) ;  /* 0x0000000000100947 */ /* 0x000fea0003800000 */
[----:B------:R-:W-:-:S07]  /*bc10*/  MOV R12, 0xbc30 ;  /* 0x0000bc30000c7802 */ /* 0x000fce0000000f00 */
[----:B------:R-:W-:Y:S05]  /*bc20*/  CALL.REL.NOINC `($__internal_0_$__cuda_sm20_rcp_rn_f32_slowpath) ;  /* 0x0000001400947944 */ /* 0x000fea0003c00000 */
[----:B------:R-:W-:Y:S01]  /*bc30*/  IMAD.MOV.U32 R4, RZ, RZ, R0 ;  /* 0x000000ffff047224 */ /* 0x000fe200078e0000 */
[----:B------:R-:W-:Y:S06]  /*bc40*/  BRA `(.L_x_55) ;  /* 0x0000000000107947 */ /* 0x000fec0003800000 */
.L_x_54:
[----:B------:R-:W1:Y:S02]  /*bc50*/  MUFU.RCP R4, R3 ;  /* 0x0000000300047308 */ /* 0x000e640000001000 */
[----:B-1----:R-:W-:-:S04]  /*bc60*/  FFMA R0, R3, R4, -1 ;  /* 0xbf80000003007423 */ /* 0x002fc80000000004 */
[----:B------:R-:W-:-:S04]  /*bc70*/  FADD.FTZ R5, -R0, -RZ ;  /* 0x800000ff00057221 */ /* 0x000fc80000010100 */
[----:B------:R-:W-:-:S07]  /*bc80*/  FFMA R4, R4, R5, R4 ;  /* 0x0000000504047223 */ /* 0x000fce0000000004 */
.L_x_55:
[----:B------:R-:W-:Y:S05]  /*bc90*/  BSYNC B1 ;  /* 0x0000000000017941 */ /* 0x000fea0003800000 */
.L_x_53:
[----:B------:R-:W-:Y:S01]  /*bca0*/  FSETP.GEU.AND P0, PT, |R3|, 1.175494350822287508e-38, PT ;  /* 0x008000000300780b */ /* 0x000fe20003f0e200 */
[----:B------:R-:W-:-:S12]  /*bcb0*/  ULDC UR6, c[0x0][0x600] ;  /* 0x0001800000067ab9 */ /* 0x000fd80000000800 */
[----:B------:R-:W-:-:S04]  /*bcc0*/  @!P0 FMUL R3, R3, 16777216 ;  /* 0x4b80000003038820 */ /* 0x000fc80000400000 */
[----:B------:R-:W1:Y:S02]  /*bcd0*/  MUFU.LG2 R0, R3 ;  /* 0x0000000300007308 */ /* 0x000e640000000c00 */
[----:B-1----:R-:W-:-:S04]  /*bce0*/  @!P0 FADD R0, R0, -24 ;  /* 0xc1c0000000008421 */ /* 0x002fc80000000000 */
[----:B------:R-:W-:-:S04]  /*bcf0*/  FMUL R9, R0, 0.69314718246459960938 ;  /* 0x3f31721800097820 */ /* 0x000fc80000400000 */
[----:B------:R-:W-:-:S07]  /*bd00*/  FFMA R9, R14, UR6, R9 ;  /* 0x000000060e097c23 */ /* 0x000fce0008000009 */
.L_x_52:
[----:B------:R-:W-:Y:S05]  /*bd10*/  BSYNC B0 ;  /* 0x0000000000007941 */ /* 0x000fea0003800000 */
.L_x_51:
[----:B------:R-:W-:Y:S01]  /*bd20*/  FSETP.NE.AND P0, PT, R15, -R20, PT ;  /* 0x800000140f00720b */ /* 0x000fe20003f05000 */
[----:B------:R-:W-:Y:S01]  /*bd30*/  ULDC UR4, c[0x0][0x608] ;  /* 0x0001820000047ab9 */ /* 0x000fe20000000800 */
[----:B------:R-:W-:Y:S01]  /*bd40*/  BSSY B0, `(.L_x_56) ;  /* 0x0000025000007945 */ /* 0x000fe20003800000 */
[----:B------:R-:W-:-:S04]  /*bd50*/  FMUL R4, R4, UR4 ;  /* 0x0000000404047c20 */ /* 0x000fc80008400000 */
[-C--:B------:R-:W-:Y:S01]  /*bd60*/  FMUL R104, R104, R4.reuse ;  /* 0x0000000468687220 */ /* 0x080fe20000400000 */
        /* <DEDUP_REMOVED lines=10> */
[----:B------:R-:W-:Y:S01]  /*be10*/  FMUL R93, R93, R4 ;  /* 0x000000045d5d7220 */ /* 0x000fe20000400000 */
[----:B------:R-:W-:Y:S06]  /*be20*/  @!P0 BRA `(.L_x_57) ;  /* 0x0000000000588947 */ /* 0x000fec0003800000 */
[----:B------:R-:W-:Y:S01]  /*be30*/  VIADD R0, R6, 0x1800000 ;  /* 0x0180000006007836 */ /* 0x000fe20000000000 */
[----:B------:R-:W-:Y:S04]  /*be40*/  BSSY B1, `(.L_x_58) ;  /* 0x000000d000017945 */ /* 0x000fe80003800000 */
[----:B------:R-:W-:-:S04]  /*be50*/  LOP3.LUT R0, R0, 0x7f800000, RZ, 0xc0, !PT ;  /* 0x7f80000000007812 */ /* 0x000fc800078ec0ff */
[----:B------:R-:W-:-:S13]  /*be60*/  ISETP.GT.U32.AND P0, PT, R0, 0x1ffffff, PT ;  /* 0x01ffffff0000780c */ /* 0x000fda0003f04070 */
[----:B------:R-:W-:Y:S05]  /*be70*/  @P0 BRA `(.L_x_59) ;  /* 0x0000000000140947 */ /* 0x000fea0003800000 */
[----:B------:R-:W-:Y:S02]  /*be80*/  MOV R3, R6 ;  /* 0x0000000600037202 */ /* 0x000fe40000000f00 */
[----:B------:R-:W-:-:S07]  /*be90*/  MOV R12, 0xbeb0 ;  /* 0x0000beb0000c7802 */ /* 0x000fce0000000f00 */
[----:B------:R-:W-:Y:S05]  /*bea0*/  CALL.REL.NOINC `($__internal_0_$__cuda_sm20_rcp_rn_f32_slowpath) ;  /* 0x0000001000f47944 */ /* 0x000fea0003c00000 */
[----:B------:R-:W-:Y:S01]  /*beb0*/  IMAD.MOV.U32 R8, RZ, RZ, R0 ;  /* 0x000000ffff087224 */ /* 0x000fe200078e0000 */
[----:B------:R-:W-:Y:S06]  /*bec0*/  BRA `(.L_x_60) ;  /* 0x0000000000107947 */ /* 0x000fec0003800000 */
.L_x_59:
[----:B------:R-:W1:Y:S02]  /*bed0*/  MUFU.RCP R3, R6 ;  /* 0x0000000600037308 */ /* 0x000e640000001000 */
[----:B-1----:R-:W-:-:S04]  /*bee0*/  FFMA R0, R6, R3, -1 ;  /* 0xbf80000006007423 */ /* 0x002fc80000000003 */
[----:B------:R-:W-:-:S04]  /*bef0*/  FADD.FTZ R0, -R0, -RZ ;  /* 0x800000ff00007221 */ /* 0x000fc80000010100 */
[----:B------:R-:W-:-:S07]  /*bf00*/  FFMA R8, R3, R0, R3 ;  /* 0x0000000003087223 */ /* 0x000fce0000000003 */
.L_x_60:
[----:B------:R-:W-:Y:S05]  /*bf10*/  BSYNC B1 ;  /* 0x0000000000017941 */ /* 0x000fea0003800000 */
.L_x_58:
[----:B------:R-:W-:Y:S01]  /*bf20*/  FSETP.GEU.AND P0, PT, |R6|, 1.175494350822287508e-38, PT ;  /* 0x008000000600780b */ /* 0x000fe20003f0e200 */
[----:B------:R-:W-:-:S12]  /*bf30*/  ULDC UR4, c[0x0][0x600] ;  /* 0x0001800000047ab9 */ /* 0x000fd80000000800 */
[----:B------:R-:W-:-:S04]  /*bf40*/  @!P0 FMUL R6, R6, 16777216 ;  /* 0x4b80000006068820 */ /* 0x000fc80000400000 */
[----:B------:R-:W1:Y:S02]  /*bf50*/  MUFU.LG2 R0, R6 ;  /* 0x0000000600007308 */ /* 0x000e640000000c00 */
[----:B-1----:R-:W-:-:S04]  /*bf60*/  @!P0 FADD R0, R0, -24 ;  /* 0xc1c0000000008421 */ /* 0x002fc80000000000 */
[----:B------:R-:W-:-:S04]  /*bf70*/  FMUL R7, R0, 0.69314718246459960938 ;  /* 0x3f31721800077820 */ /* 0x000fc80000400000 */
[----:B------:R-:W-:-:S07]  /*bf80*/  FFMA R7, R18, UR4, R7 ;  /* 0x0000000412077c23 */ /* 0x000fce0008000007 */
.L_x_57:
[----:B------:R-:W-:Y:S05]  /*bf90*/  BSYNC B0 ;  /* 0x0000000000007941 */ /* 0x000fea0003800000 */
.L_x_56:
[C---:B------:R-:W-:Y:S01]  /*bfa0*/  LOP3.LUT P0, R19, R16.reuse, 0x3, RZ, 0xc0, !PT ;  /* 0x0000000310137812 */ /* 0x040fe2000780c0ff */
[----:B------:R-:W-:Y:S01]  /*bfb0*/  ULDC UR4, c[0x0][0x608] ;  /* 0x0001820000047ab9 */ /* 0x000fe20000000800 */
[----:B------:R-:W-:Y:S01]  /*bfc0*/  LOP3.LUT R17, R16, 0x7f, RZ, 0xc0, !PT ;  /* 0x0000007f10117812 */ /* 0x000fe200078ec0ff */
[----:B------:R-:W-:Y:S01]  /*bfd0*/  ULDC.64 UR8, c[0x0][0x208] ;  /* 0x0000820000087ab9 */ /* 0x000fe20000000a00 */
[----:B------:R-:W-:Y:S01]  /*bfe0*/  FMUL R8, R8, UR4 ;  /* 0x0000000408087c20 */ /* 0x000fe20008400000 */
[----:B------:R-:W-:Y:S01]  /*bff0*/  BSSY B0, `(.L_x_61) ;  /* 0x0000018000007945 */ /* 0x000fe20003800000 */
[----:B------:R-:W-:-:S07]  /*c000*/  SHF.R.U32.HI R18, RZ, 0x5, R17 ;  /* 0x00000005ff127819 */ /* 0x000fce0000011611 */
[----:B------:R-:W-:Y:S05]  /*c010*/  @P0 BRA `(.L_x_62) ;  /* 0x0000000000540947 */ /* 0x000fea0003800000 */
[----:B------:R-:W1:Y:S01]  /*c020*/  S2UR UR4, SR_CTAID.X ;  /* 0x00000000000479c3 */ /* 0x000e620000002500 */
[----:B------:R-:W-:Y:S02]  /*c030*/  SHF.R.U32.HI R0, RZ, 0x2, R16 ;  /* 0x00000002ff007819 */ /* 0x000fe40000011610 */
[----:B------:R-:W-:Y:S02]  /*c040*/  SHF.L.U32 R3, R18, 0x4, RZ ;  /* 0x0000000412037819 */ /* 0x000fe400000006ff */
[----:B------:R-:W-:-:S04]  /*c050*/  LOP3.LUT R0, R0, 0x7, RZ, 0xc0, !PT ;  /* 0x0000000700007812 */ /* 0x000fc800078ec0ff */
[----:B------:R-:W-:Y:S01]  /*c060*/  LOP3.LUT R0, R3, 0xfffffff0, R0, 0xe2, !PT ;  /* 0xfffffff003007812 */ /* 0x000fe200078ee200 */
[----:B-1----:R-:W-:-:S03]  /*c070*/  USHF.L.U32 UR6, UR4, 0x6, URZ ;  /* 0x0000000604067899 */ /* 0x002fc6000800063f */
[----:B------:R-:W-:Y:S02]  /*c080*/  ULDC.64 UR4, c[0x0][0x688] ;  /* 0x0001a20000047ab9 */ /* 0x000fe40000000a00 */
[----:B------:R-:W-:Y:S02]  /*c090*/  UIMAD UR4, UR36, UR4, UR6 ;  /* 0x00000004240472a4 */ /* 0x000fe4000f8e0206 */
[----:B------:R-:W-:Y:S02]  /*c0a0*/  LOP3.LUT R3, R0, UR6, RZ, 0xfc, !PT ;  /* 0x0000000600037c12 */ /* 0x000fe4000f8efcff */
[----:B------:R-:W-:-:S03]  /*c0b0*/  UIMAD UR4, UR37, UR5, UR4 ;  /* 0x00000005250472a4 */ /* 0x000fc6000f8e0204 */
[C---:B------:R-:W-:Y:S01]  /*c0c0*/  VIADD R4, R3.reuse, 0x8 ;  /* 0x0000000803047836 */ /* 0x040fe20000000000 */
[----:B------:R-:W-:Y:S02]  /*c0d0*/  ULDC UR5, c[0x0][0x288] ;  /* 0x0000a20000057ab9 */ /* 0x000fe40000000800 */
[----:B------:R-:W-:Y:S02]  /*c0e0*/  ISETP.GE.U32.AND P0, PT, R3, UR5, PT ;  /* 0x0000000503007c0c */ /* 0x000fe4000bf06070 */
[----:B------:R-:W-:Y:S02]  /*c0f0*/  IADD3 R0, P2, R0, UR4, RZ ;  /* 0x0000000400007c10 */ /* 0x000fe4000ff5e0ff */
[----:B------:R-:W-:Y:S01]  /*c100*/  ISETP.GE.U32.AND P1, PT, R4, UR5, PT ;  /* 0x0000000504007c0c */ /* 0x000fe2000bf26070 */
[----:B------:R-:W-:Y:S01]  /*c110*/  ULDC.64 UR4, c[0x0][0x680] ;  /* 0x0001a00000047ab9 */ /* 0x000fe20000000a00 */
[----:B------:R-:W-:Y:S02]  /*c120*/  IADD3.X R3, RZ, RZ, RZ, P2, !PT ;  /* 0x000000ffff037210 */ /* 0x000fe400017fe4ff */
[----:B------:R-:W-:-:S04]  /*c130*/  LEA R4, P2, R0, UR4, 0x2 ;  /* 0x0000000400047c11 */ /* 0x000fc8000f8410ff */
[----:B------:R-:W-:-:S05]  /*c140*/  LEA.HI.X R5, R0, UR5, R3, 0x2, P2 ;  /* 0x0000000500057c11 */ /* 0x000fca00090f1403 */
[----:B------:R1:W-:Y:S04]  /*c150*/  @!P0 STG.E desc[UR8][R4.64], R9 ;  /* 0x0000000904008986 */ /* 0x0003e8000c101908 */
[----:B------:R1:W-:Y:S02]  /*c160*/  @!P1 STG.E desc[UR8][R4.64+0x20], R7 ;  /* 0x0000200704009986 */ /* 0x0003e4000c101908 */
.L_x_62:
[----:B------:R-:W-:Y:S05]  /*c170*/  BSYNC B0 ;  /* 0x0000000000007941 */ /* 0x000fea0003800000 */
.L_x_61:
[----:B------:R-:W-:Y:S01]  /*c180*/  ULDC.64 UR4, c[0x0][0x730] ;  /* 0x0001cc0000047ab9 */ /* 0x000fe20000000a00 */
[-C--:B------:R-:W-:Y:S01]  /*c190*/  FMUL R23, R106, R8.reuse ;  /* 0x000000086a177220 */ /* 0x080fe20000400000 */
[----:B------:R-:W-:Y:S01]  /*c1a0*/  ISETP.NE.U32.AND P0, PT, RZ, UR4, PT ;  /* 0x00000004ff007c0c */ /* 0x000fe2000bf05070 */
[-C--:B------:R-:W-:Y:S01]  /*c1b0*/  FMUL R107, R107, R8.reuse ;  /* 0x000000086b6b7220 */ /* 0x080fe20000400000 */
[-C--:B------:R-:W-:Y:S01]  /*c1c0*/  FMUL R25, R110, R8.reuse ;  /* 0x000000086e197220 */ /* 0x080fe20000400000 */
[-C--:B------:R-:W-:Y:S01]  /*c1d0*/  FMUL R111, R111, R8.reuse ;  /* 0x000000086f6f7220 */ /* 0x080fe20000400000 */
[----:B------:R-:W-:Y:S01]  /*c1e0*/  ISETP.NE.AND.EX P0, PT, RZ, UR5, PT, P0 ;  /* 0x00000005ff007c0c */ /* 0x000fe2000bf05300 */
[-C--:B------:R-:W-:Y:S01]  /*c1f0*/  FMUL R27, R98, R8.reuse ;  /* 0x00000008621b7220 */ /* 0x080fe20000400000 */
[-C--:B------:R-:W-:Y:S01]  /*c200*/  FMUL R99, R99, R8.reuse ;  /* 0x0000000863637220 */ /* 0x080fe20000400000 */
[-C--:B------:R-:W-:Y:S01]  /*c210*/  FMUL R29, R102, R8.reuse ;  /* 0x00000008661d7220 */ /* 0x080fe20000400000 */
[-C--:B------:R-:W-:Y:S01]  /*c220*/  FMUL R103, R103, R8.reuse ;  /* 0x0000000867677220 */ /* 0x080fe20000400000 */
[-C--:B------:R-:W-:Y:S01]  /*c230*/  FMUL R31, R90, R8.reuse ;  /* 0x000000085a1f7220 */ /* 0x080fe20000400000 */
[-C--:B------:R-:W-:Y:S01]  /*c240*/  FMUL R91, R91, R8.reuse ;  /* 0x000000085b5b7220 */ /* 0x080fe20000400000 */
[-C--:B------:R-:W-:Y:S01]  /*c250*/  FMUL R33, R94, R8.reuse ;  /* 0x000000085e217220 */ /* 0x080fe20000400000 */
[----:B------:R-:W-:-:S05]  /*c260*/  FMUL R95, R95, R8 ;  /* 0x000000085f5f7220 */ /* 0x000fca0000400000 */
[----:B------:R-:W-:Y:S05]  /*c270*/  @P0 BRA `(.L_x_63) ;  /* 0x0000000000200947 */ /* 0x000fea0003800000 */
[----:B------:R-:W-:Y:S02]  /*c280*/  ULDC.64 UR4, c[0x0][0x728] ;  /* 0x0001ca0000047ab9 */ /* 0x000fe40000000a00 */
[----:B------:R-:W-:-:S04]  /*c290*/  ISETP.NE.U32.AND P0, PT, RZ, UR4, PT ;  /* 0x00000004ff007c0c */ /* 0x000fc8000bf05070 */
[----:B------:R-:W-:-:S13]  /*c2a0*/  ISETP.NE.AND.EX P0, PT, RZ, UR5, PT, P0 ;  /* 0x00000005ff007c0c */ /* 0x000fda000bf05300 */
[----:B------:R-:W-:Y:S05]  /*c2b0*/  @!P0 BRA `(.L_x_64) ;  /* 0x00000000000c8947 */ /* 0x000fea0003800000 */
[----:B-1----:R-:W1:Y:S02]  /*c2c0*/  LDC.64 R4, c[0x0][0x728] ;  /* 0x0001ca00ff047b82 */ /* 0x002e640000000a00 */
[----:B-1----:R3:W5:Y:S01]  /*c2d0*/  LDG.E R4, desc[UR8][R4.64] ;  /* 0x0000000804047981 */ /* 0x002762000c1e1900 */
[----:B------:R-:W-:Y:S05]  /*c2e0*/  BRA `(.L_x_63) ;  /* 0x0000000000047947 */ /* 0x000fea0003800000 */
.L_x_64:
[----:B-1----:R-:W2:Y:S02]  /*c2f0*/  LDC R4, c[0x0][0x720] ;  /* 0x0001c800ff047b82 */ /* 0x002ea40000000800 */
.L_x_63:
[----:B------:R-:W-:Y:S01]  /*c300*/  MOV R0, RZ ;  /* 0x000000ff00007202 */ /* 0x000fe20000000f00 */
[----:B--2--5:R-:W-:-:S03]  /*c310*/  IMAD.MOV.U32 R22, RZ, RZ, R4 ;  /* 0x000000ffff167224 */ /* 0x024fc600078e0004 */
[----:B------:R-:W-:-:S13]  /*c320*/  LOP3.LUT P0, RZ, R0, 0x9f, RZ, 0xc0, !PT ;  /* 0x0000009f00ff7812 */ /* 0x000fda000780c0ff */
[----:B------:R-:W-:Y:S05]  /*c330*/  @!P0 BRA `(.L_x_65) ;  /* 0x0000000000408947 */ /* 0x000fea0003800000 */
[----:B------:R-:W-:Y:S01]  /*c340*/  MOV R0, 0x0 ;  /* 0x0000000000007802 */ /* 0x000fe20000000f00 */
[----:B------:R-:W-:Y:S01]  /*c350*/  ULDC.64 UR4, c[0x4][0x70] ;  /* 0x01001c0000047ab9 */ /* 0x000fe20000000a00 */
[----:B------:R-:W-:Y:S01]  /*c360*/  ULDC.64 UR6, c[0x4][0x8] ;  /* 0x0100020000067ab9 */ /* 0x000fe20000000a00 */
[----:B-1----:R-:W-:Y:S01]  /*c370*/  MOV R4, UR4 ;  /* 0x0000000400047c02 */ /* 0x002fe20008000f00 */
[----:B------:R1:W2:Y:S01]  /*c380*/  LDC.64 R14, c[0x4][R0] ;  /* 0x01000000000e7b82 */ /* 0x0002a20000000a00 */
[----:B---3--:R-:W-:Y:S01]  /*c390*/  IMAD.U32 R5, RZ, RZ, UR5 ;  /* 0x00000005ff057e24 */ /* 0x008fe2000f8e00ff */
[----:B------:R-:W-:Y:S01]  /*c3a0*/  ULDC.64 UR4, c[0x4][0x78] ;  /* 0x01001e0000047ab9 */ /* 0x000fe20000000a00 */
[----:B------:R-:W-:Y:S01]  /*c3b0*/  MOV R10, UR6 ;  /* 0x00000006000a7c02 */ /* 0x000fe20008000f00 */
[----:B------:R-:W-:Y:S01]  /*c3c0*/  IMAD.U32 R7, RZ, RZ, UR5 ;  /* 0x00000005ff077e24 */ /* 0x000fe2000f8e00ff */
[----:B------:R-:W-:Y:S01]  /*c3d0*/  MOV R6, UR4 ;  /* 0x0000000400067c02 */ /* 0x000fe20008000f00 */
[----:B------:R-:W-:Y:S01]  /*c3e0*/  IMAD.U32 R11, RZ, RZ, UR7 ;  /* 0x00000007ff0b7e24 */ /* 0x000fe2000f8e00ff */
[----:B------:R-:W-:Y:S01]  /*c3f0*/  MOV R8, 0x70 ;  /* 0x0000007000087802 */ /* 0x000fe20000000f00 */
[----:B------:R-:W-:Y:S01]  /*c400*/  IMAD.MOV.U32 R12, RZ, RZ, 0x1 ;  /* 0x00000001ff0c7424 */ /* 0x000fe200078e00ff */
[----:B-1----:R-:W-:-:S07]  /*c410*/  MOV R13, RZ ;  /* 0x000000ff000d7202 */ /* 0x002fce0000000f00 */
[----:B------:R-:W-:-:S07]  /*c420*/  LEPC R20, `(.L_x_65) ;  /* 0x000000001014794e */ /* 0x000fce0000000000 */
[----:B--2---:R-:W-:Y:S05]  /*c430*/  CALL.ABS.NOINC R14 ;  /* 0x000000000e007343 */ /* 0x004fea0003c00000 */
.L_x_65:
[----:B------:R-:W-:-:S13]  /*c440*/  LOP3.LUT P0, RZ, R2, 0x9f, RZ, 0xc0, !PT ;  /* 0x0000009f02ff7812 */ /* 0x000fda000780c0ff */
[----:B------:R-:W-:Y:S05]  /*c450*/  @!P0 BRA `(.L_x_66) ;  /* 0x0000000000408947 */ /* 0x000fea0003800000 */
[----:B------:R-:W-:Y:S01]  /*c460*/  MOV R0, 0x0 ;  /* 0x0000000000007802 */ /* 0x000fe20000000f00 */
[----:B------:R-:W-:Y:S01]  /*c470*/  ULDC.64 UR4, c[0x4][0x70] ;  /* 0x01001c0000047ab9 */ /* 0x000fe20000000a00 */
[----:B------:R-:W-:Y:S01]  /*c480*/  ULDC.64 UR6, c[0x4][0x78] ;  /* 0x01001e0000067ab9 */ /* 0x000fe20000000a00 */
[----:B-1----:R-:W-:Y:S01]  /*c490*/  IMAD.U32 R4, RZ, RZ, UR4 ;  /* 0x00000004ff047e24 */ /* 0x002fe2000f8e00ff */
[----:B------:R1:W2:Y:S01]  /*c4a0*/  LDC.64 R14, c[0x4][R0] ;  /* 0x01000000000e7b82 */ /* 0x0002a20000000a00 */
[----:B---3--:R-:W-:Y:S01]  /*c4b0*/  MOV R5, UR5 ;  /* 0x0000000500057c02 */ /* 0x008fe20008000f00 */
[----:B------:R-:W-:Y:S01]  /*c4c0*/  ULDC.64 UR4, c[0x4][0x10] ;  /* 0x0100040000047ab9 */ /* 0x000fe20000000a00 */
[----:B------:R-:W-:Y:S01]  /*c4d0*/  IMAD.U32 R6, RZ, RZ, UR6 ;  /* 0x00000006ff067e24 */ /* 0x000fe2000f8e00ff */
[----:B------:R-:W-:Y:S01]  /*c4e0*/  MOV R7, UR7 ;  /* 0x0000000700077c02 */ /* 0x000fe20008000f00 */
[----:B------:R-:W-:Y:S01]  /*c4f0*/  IMAD.U32 R10, RZ, RZ, UR4 ;  /* 0x00000004ff0a7e24 */ /* 0x000fe2000f8e00ff */
[----:B------:R-:W-:Y:S01]  /*c500*/  MOV R11, UR5 ;  /* 0x00000005000b7c02 */ /* 0x000fe20008000f00 */
[----:B------:R-:W-:Y:S01]  /*c510*/  IMAD.MOV.U32 R8, RZ, RZ, 0x70 ;  /* 0x00000070ff087424 */ /* 0x000fe200078e00ff */
[----:B------:R-:W-:Y:S01]  /*c520*/  MOV R12, 0x1 ;  /* 0x00000001000c7802 */ /* 0x000fe20000000f00 */
[----:B-1----:R-:W-:-:S07]  /*c530*/  IMAD.MOV.U32 R13, RZ, RZ, RZ ;  /* 0x000000ffff0d7224 */ /* 0x002fce00078e00ff */
[----:B------:R-:W-:-:S07]  /*c540*/  LEPC R20, `(.L_x_66) ;  /* 0x000000001014794e */ /* 0x000fce0000000000 */
[----:B--2---:R-:W-:Y:S05]  /*c550*/  CALL.ABS.NOINC R14 ;  /* 0x000000000e007343 */ /* 0x004fea0003c00000 */
.L_x_66:
[----:B------:R-:W-:Y:S01]  /*c560*/  ULDC.64 UR4, c[0x0][0x730] ;  /* 0x0001cc0000047ab9 */ /* 0x000fe20000000a00 */
[----:B------:R-:W-:Y:S01]  /*c570*/  SHF.L.U32 R0, R16, 0x4, RZ ;  /* 0x0000000410007819 */ /* 0x000fe200000006ff */
[----:B------:R-:W-:Y:S01]  /*c580*/  IMAD R19, R18, 0x10, R19 ;  /* 0x0000001012137824 */ /* 0x000fe200078e0213 */
[----:B------:R-:W-:Y:S02]  /*c590*/  ISETP.NE.U32.AND P0, PT, RZ, UR4, PT ;  /* 0x00000004ff007c0c */ /* 0x000fe4000bf05070 */
[----:B------:R-:W-:Y:S02]  /*c5a0*/  SHF.R.U32.HI R3, RZ, 0x1, R16 ;  /* 0x00000001ff037819 */ /* 0x000fe40000011610 */
[----:B------:R-:W-:Y:S02]  /*c5b0*/  ISETP.NE.AND.EX P0, PT, RZ, UR5, PT, P0 ;  /* 0x00000005ff007c0c */ /* 0x000fe4000bf05300 */
[----:B-1----:R-:W-:Y:S02]  /*c5c0*/  LOP3.LUT R4, R0, 0x40, RZ, 0xc0, !PT ;  /* 0x0000004000047812 */ /* 0x002fe400078ec0ff */
[----:B------:R-:W-:-:S02]  /*c5d0*/  IADD3 R17, R17, 0x1f, RZ ;  /* 0x0000001f11117810 */ /* 0x000fc40007ffe0ff */
[----:B------:R-:W-:Y:S02]  /*c5e0*/  LOP3.LUT R0, R0, 0x80, RZ, 0xc0, !PT ;  /* 0x0000008000007812 */ /* 0x000fe400078ec0ff */
[----:B------:R-:W-:Y:S02]  /*c5f0*/  LOP3.LUT R3, R4, 0x8, R3, 0xf8, !PT ;  /* 0x0000000804037812 */ /* 0x000fe400078ef803 */
[----:B------:R-:W-:Y:S01]  /*c600*/  SHF.L.U32 R16, R16, 0x1, RZ ;  /* 0x0000000110107819 */ /* 0x000fe200000006ff */
[----:B------:R-:W-:Y:S02]  /*c610*/  IMAD.U32 R0, R19, 0x10, R0 ;  /* 0x0000001013007824 */ /* 0x000fe400078e0000 */
[----:B------:R-:W1:Y:S01]  /*c620*/  @P0 LDC R22, c[0x0][0x720] ;  /* 0x0001c800ff160b82 */ /* 0x000e620000000800 */
[----:B------:R-:W-:Y:S02]  /*c630*/  ISETP.GT.U32.AND P0, PT, R17, 0x3e, PT ;  /* 0x0000003e1100780c */ /* 0x000fe40003f04070 */
[----:B------:R-:W-:-:S05]  /*c640*/  LOP3.LUT R3, R3, 0x8, R16, 0x78, !PT ;  /* 0x0000000803037812 */ /* 0x000fca00078e7810 */
[----:B------:R-:W-:Y:S02]  /*c650*/  IMAD.IADD R7, R0, 0x1, R3 ;  /* 0x0000000100077824 */ /* 0x000fe400078e0203 */
[-C--:B-1----:R-:W-:Y:S01]  /*c660*/  FMUL R104, R104, R22.reuse ;  /* 0x0000001668687220 */ /* 0x082fe20000400000 */
[-C--:B------:R-:W-:Y:S01]  /*c670*/  FMUL R105, R105, R22.reuse ;  /* 0x0000001669697220 */ /* 0x080fe20000400000 */
[-C--:B------:R-:W-:Y:S01]  /*c680*/  FMUL R0, R23, R22.reuse ;  /* 0x0000001617007220 */ /* 0x080fe20000400000 */
[-C--:B------:R-:W-:Y:S01]  /*c690*/  FMUL R3, R107, R22.reuse ;  /* 0x000000166b037220 */ /* 0x080fe20000400000 */
[-C--:B------:R-:W-:Y:S01]  /*c6a0*/  FMUL R108, R108, R22.reuse ;  /* 0x000000166c6c7220 */ /* 0x080fe20000400000 */
[-C--:B------:R-:W-:Y:S01]  /*c6b0*/  FMUL R109, R109, R22.reuse ;  /* 0x000000166d6d7220 */ /* 0x080fe20000400000 */
[-C--:B------:R-:W-:Y:S01]  /*c6c0*/  FMUL R4, R25, R22.reuse ;  /* 0x0000001619047220 */ /* 0x080fe20000400000 */
[----:B---3--:R-:W-:Y:S01]  /*c6d0*/  FMUL R5, R111, R22 ;  /* 0x000000166f057220 */ /* 0x008fe20000400000 */
[----:B------:R-:W-:Y:S01]  /*c6e0*/  F2FP.F16.F32.PACK_AB R104, R105, R104 ;  /* 0x000000686968723e */ /* 0x000fe200000000ff */
        /* <DEDUP_REMOVED lines=16> */
[----:B------:R-:W-:-:S02]  /*c7f0*/  F2FP.F16.F32.PACK_AB R105, R3, R0 ;  /* 0x000000000369723e */ /* 0x000fc400000000ff */
[----:B------:R-:W-:Y:S02]  /*c800*/  F2FP.F16.F32.PACK_AB R106, R109, R108 ;  /* 0x0000006c6d6a723e */ /* 0x000fe400000000ff */
[----:B------:R-:W-:Y:S01]  /*c810*/  F2FP.F16.F32.PACK_AB R107, R5, R4 ;  /* 0x00000004056b723e */ /* 0x000fe200000000ff */
[----:B------:R-:W-:Y:S06]  /*c820*/  @P0 BRA `(.L_x_67) ;  /* 0x0000000000040947 */ /* 0x000fec0003800000 */
[----:B------:R-:W-:-:S04]  /*c830*/  DEPBAR.LE SB0, 0x1 ;  /* 0x000080400000791a */ /* 0x000fc80000000000 */
.L_x_67:
[----:B------:R-:W-:Y:S05]  /*c840*/  WARPSYNC.ALL ;  /* 0x0000000000007948 */ /* 0x000fea0003800000 */
[----:B------:R-:W-:Y:S01]  /*c850*/  BAR.SYNC.DEFER_BLOCKING 0x1, 0x80 ;  /* 0x0042000000007b1d */ /* 0x000fe20000010000 */
[----:B------:R-:W-:Y:S02]  /*c860*/  LEA R7, R7, R2, 0x1 ;  /* 0x0000000207077211 */ /* 0x000fe400078e08ff */
[----:B------:R-:W-:Y:S02]  /*c870*/  F2FP.F16.F32.PACK_AB R96, R97, R96 ;  /* 0x000000606160723e */ /* 0x000fe400000000ff */
[----:B------:R-:W-:Y:S01]  /*c880*/  F2FP.F16.F32.PACK_AB R97, R6, R9 ;  /* 0x000000090661723e */ /* 0x000fe200000000ff */
[----:B------:R-:W-:Y:S01]  /*c890*/  BSSY B0, `(.L_x_68) ;  /* 0x0000018000007945 */ /* 0x000fe20003800000 */
[----:B------:R-:W-:-:S02]  /*c8a0*/  F2FP.F16.F32.PACK_AB R98, R101, R100 ;  /* 0x000000646562723e */ /* 0x000fc400000000ff */
[----:B------:R-:W-:Y:S01]  /*c8b0*/  F2FP.F16.F32.PACK_AB R99, R8, R11 ;  /* 0x0000000b0863723e */ /* 0x000fe200000000ff */
[----:B------:R1:W-:Y:S01]  /*c8c0*/  STSM.16.M88.4 [R7], R104 ;  /* 0x0000006807007844 */ /* 0x0003e20000000200 */
[----:B------:R-:W-:Y:S01]  /*c8d0*/  @!PT LDS RZ, [RZ] ;  /* 0x00000000fffff984 */ /* 0x000fe20000000800 */
[----:B------:R-:W-:Y:S01]  /*c8e0*/  @!PT LDS RZ, [RZ] ;  /* 0x00000000fffff984 */ /* 0x000fe20000000800 */
[----:B------:R-:W-:Y:S01]  /*c8f0*/  @!PT LDS RZ, [RZ] ;  /* 0x00000000fffff984 */ /* 0x000fe20000000800 */
[----:B------:R-:W-:Y:S01]  /*c900*/  @!PT LDS RZ, [RZ] ;  /* 0x00000000fffff984 */ /* 0x000fe20000000800 */
[----:B------:R2:W-:Y:S06]  /*c910*/  MEMBAR.ALL.CTA ;  /* 0x0000000000007992 */ /* 0x0005ec0000008000 */
[----:B--2---:R-:W2:Y:S02]  /*c920*/  FENCE.VIEW.ASYNC.S ;  /* 0x00000000000073c6 */ /* 0x004ea40000000000 */
[----:B--2---:R-:W-:Y:S06]  /*c930*/  BAR.SYNC.DEFER_BLOCKING 0x1, 0x80 ;  /* 0x0042000000007b1d */ /* 0x004fec0000010000 */
[----:B------:R-:W-:Y:S05]  /*c940*/  @P0 BRA `(.L_x_69) ;  /* 0x0000000000300947 */ /* 0x000fea0003800000 */
[----:B------:R-:W2:Y:S01]  /*c950*/  S2UR UR10, SR_CTAID.X ;  /* 0x00000000000a79c3 */ /* 0x000ea20000002500 */
[----:B------:R-:W-:Y:S01]  /*c960*/  ULDC.64 UR4, c[0x0][0x198] ;  /* 0x0000660000047ab9 */ /* 0x000fe20000000a00 */
[----:B------:R-:W-:Y:S01]  /*c970*/  R2UR UR8, R2 ;  /* 0x00000000020872ca */ /* 0x000fe200000e0000 */
[----:B------:R-:W-:Y:S01]  /*c980*/  UIADD3 UR4, UP0, UR4, 0x670, URZ ;  /* 0x0000067004047890 */ /* 0x000fe2000ff1e03f */
[----:B------:R-:W-:Y:S01]  /*c990*/  UMOV UR9, URZ ;  /* 0x0000003f00097c82 */ /* 0x000fe20008000000 */
[----:B------:R-:W-:Y:S02]  /*c9a0*/  UMOV UR11, UR36 ;  /* 0x00000024000b7c82 */ /* 0x000fe40008000000 */
[----:B------:R-:W-:Y:S01]  /*c9b0*/  UIADD3.X UR5, URZ, UR5, URZ, UP0, !UPT ;  /* 0x000000053f057290 */ /* 0x000fe200087fe43f */
[----:B------:R-:W-:Y:S01]  /*c9c0*/  UMOV UR12, UR37 ;  /* 0x00000025000c7c82 */ /* 0x000fe20008000000 */
[----:B--2---:R-:W-:-:S09]  /*c9d0*/  USHF.L.U32 UR10, UR10, 0x6, URZ ;  /* 0x000000060a0a7899 */ /* 0x004fd2000800063f */
[----:B------:R2:W-:Y:S01]  /*c9e0*/  UTMASTG.4D [UR8], [UR4] ;  /* 0x00000008040073b5 */ /* 0x0005e20008018000 */
[----:B------:R0:W-:Y:S01]  /*c9f0*/  UTMACMDFLUSH ;  /* 0x00000000000079b7 */ /* 0x0001e20000000000 */
[----:B--2---:R-:W-:-:S04]  /*ca00*/  DEPBAR.LE SB0, 0x1 ;  /* 0x000080400000791a */ /* 0x004fc80000000000 */
.L_x_69:
[----:B------:R-:W-:Y:S05]  /*ca10*/  BSYNC B0 ;  /* 0x0000000000007941 */ /* 0x000fea0003800000 */
.L_x_68:
[----:B------:R-:W-:Y:S01]  /*ca20*/  BAR.SYNC.DEFER_BLOCKING 0x1, 0x80 ;  /* 0x0042000000007b1d */ /* 0x000fe20000010000 */
[----:B------:R-:W-:Y:S02]  /*ca30*/  F2FP.F16.F32.PACK_AB R88, R89, R88 ;  /* 0x000000585958723e */ /* 0x000fe400000000ff */
[----:B------:R-:W-:Y:S02]  /*ca40*/  F2FP.F16.F32.PACK_AB R89, R10, R13 ;  /* 0x0000000d0a59723e */ /* 0x000fe400000000ff */
[----:B------:R-:W-:Y:S01]  /*ca50*/  F2FP.F16.F32.PACK_AB R90, R93, R92 ;  /* 0x0000005c5d5a723e */ /* 0x000fe200000000ff */
[----:B------:R-:W-:Y:S01]  /*ca60*/  BSSY B0, `(.L_x_70) ;  /* 0x0000018000007945 */ /* 0x000fe20003800000 */
[----:B------:R-:W-:Y:S01]  /*ca70*/  F2FP.F16.F32.PACK_AB R91, R12, R15 ;  /* 0x0000000f0c5b723e */ /* 0x000fe200000000ff */
[----:B------:R2:W-:Y:S01]  /*ca80*/  STSM.16.M88.4 [R7+0x800], R96 ;  /* 0x0008006007007844 */ /* 0x0005e20000000200 */
[----:B------:R-:W-:Y:S01]  /*ca90*/  @!PT LDS RZ, [RZ] ;  /* 0x00000000fffff984 */ /* 0x000fe20000000800 */
[----:B------:R-:W-:Y:S01]  /*caa0*/  @!PT LDS RZ, [RZ] ;  /* 0x00000000fffff984 */ /* 0x000fe20000000800 */
[----:B------:R-:W-:Y:S01]  /*cab0*/  @!PT LDS RZ, [RZ] ;  /* 0x00000000fffff984 */ /* 0x000fe20000000800 */
[----:B------:R-:W-:Y:S01]  /*cac0*/  @!PT LDS RZ, [RZ] ;  /* 0x00000000fffff984 */ /* 0x000fe20000000800 */
[----:B------:R3:W-:Y:S06]  /*cad0*/  MEMBAR.ALL.CTA ;  /* 0x0000000000007992 */ /* 0x0007ec0000008000 */
[----:B---3--:R-:W3:Y:S02]  /*cae0*/  FENCE.VIEW.ASYNC.S ;  /* 0x00000000000073c6 */ /* 0x008ee40000000000 */
[----:B---3--:R-:W-:Y:S06]  /*caf0*/  BAR.SYNC.DEFER_BLOCKING 0x1, 0x80 ;  /* 0x0042000000007b1d */ /* 0x008fec0000010000 */
[----:B------:R-:W-:Y:S05]  /*cb00*/  @P0 BRA `(.L_x_71) ;  /* 0x0000000000340947 */ /* 0x000fea0003800000 */
[----:B------:R-:W3:Y:S01]  /*cb10*/  S2UR UR10, SR_CTAID.X ;  /* 0x00000000000a79c3 */ /* 0x000ee20000002500 */
[----:B------:R-:W-:Y:S01]  /*cb20*/  R2UR UR8, R2 ;  /* 0x00000000020872ca */ /* 0x000fe200000e0000 */
[----:B------:R-:W-:Y:S01]  /*cb30*/  ULDC.64 UR4, c[0x0][0x198] ;  /* 0x0000660000047ab9 */ /* 0x000fe20000000a00 */
[----:B------:R-:W-:Y:S01]  /*cb40*/  UMOV UR9, 0x10 ;  /* 0x0000001000097882 */ /* 0x000fe20000000000 */
[----:B------:R-:W-:Y:S01]  /*cb50*/  UIADD3 UR4, UP0, UR4, 0x670, URZ ;  /* 0x0000067004047890 */ /* 0x000fe2000ff1e03f */
[----:B------:R-:W-:Y:S01]  /*cb60*/  UMOV UR11, UR36 ;  /* 0x00000024000b7c82 */ /* 0x000fe20008000000 */
[----:B------:R-:W-:Y:S02]  /*cb70*/  UMOV UR12, UR37 ;  /* 0x00000025000c7c82 */ /* 0x000fe40008000000 */
[----:B------:R-:W-:-:S06]  /*cb80*/  UIADD3.X UR5, URZ, UR5, URZ, UP0, !UPT ;  /* 0x000000053f057290 */ /* 0x000fcc00087fe43f */
[----:B------:R-:W-:Y:S02]  /*cb90*/  UIADD3 UR8, UR8, 0x800, URZ ;  /* 0x0000080008087890 */ /* 0x000fe4000fffe03f */
[----:B---3--:R-:W-:-:S09]  /*cba0*/  USHF.L.U32 UR10, UR10, 0x6, URZ ;  /* 0x000000060a0a7899 */ /* 0x008fd2000800063f */
[----:B------:R3:W-:Y:S01]  /*cbb0*/  UTMASTG.4D [UR8], [UR4] ;  /* 0x00000008040073b5 */ /* 0x0007e20008018000 */
[----:B------:R0:W-:Y:S01]  /*cbc0*/  UTMACMDFLUSH ;  /* 0x00000000000079b7 */ /* 0x0001e20000000000 */
[----:B---3--:R-:W-:-:S04]  /*cbd0*/  DEPBAR.LE SB0, 0x1 ;  /* 0x000080400000791a */ /* 0x008fc80000000000 */
.L_x_71:
[----:B------:R-:W-:Y:S05]  /*cbe0*/  BSYNC B0 ;  /* 0x0000000000007941 */ /* 0x000fea0003800000 */
.L_x_70:
[----:B------:R-:W-:Y:S06]  /*cbf0*/  BAR.SYNC.DEFER_BLOCKING 0x1, 0x80 ;  /* 0x0042000000007b1d */ /* 0x000fec0000010000 */
[----:B------:R-:W-:Y:S01]  /*cc00*/  BSSY B0, `(.L_x_72) ;  /* 0x0000015000007945 */ /* 0x000fe20003800000 */
[----:B------:R3:W-:Y:S01]  /*cc10*/  STSM.16.M88.4 [R7], R88 ;  /* 0x0000005807007844 */ /* 0x0007e20000000200 */
[----:B------:R-:W-:Y:S01]  /*cc20*/  @!PT LDS RZ, [RZ] ;  /* 0x00000000fffff984 */ /* 0x000fe20000000800 */
[----:B------:R-:W-:Y:S01]  /*cc30*/  @!PT LDS RZ, [RZ] ;  /* 0x00000000fffff984 */ /* 0x000fe20000000800 */
[----:B------:R-:W-:Y:S01]  /*cc40*/  @!PT LDS RZ, [RZ] ;  /* 0x00000000fffff984 */ /* 0x000fe20000000800 */
[----:B------:R-:W-:Y:S01]  /*cc50*/  @!PT LDS RZ, [RZ] ;  /* 0x00000000fffff984 */ /* 0x000fe20000000800 */
[----:B------:R4:W-:Y:S06]  /*cc60*/  MEMBAR.ALL.CTA ;  /* 0x0000000000007992 */ /* 0x0009ec0000008000 */
[----:B----4-:R-:W4:Y:S02]  /*cc70*/  FENCE.VIEW.ASYNC.S ;  /* 0x00000000000073c6 */ /* 0x010f240000000000 */
[----:B----4-:R-:W-:Y:S06]  /*cc80*/  BAR.SYNC.DEFER_BLOCKING 0x1, 0x80 ;  /* 0x0042000000007b1d */ /* 0x010fec0000010000 */
[----:B------:R-:W-:Y:S05]  /*cc90*/  @P0 BRA `(.L_x_73) ;  /* 0x00000000002c0947 */ /* 0x000fea0003800000 */
[----:B------:R-:W4:Y:S01]  /*cca0*/  S2UR UR10, SR_CTAID.X ;  /* 0x00000000000a79c3 */ /* 0x000f220000002500 */
[----:B------:R-:W-:Y:S01]  /*ccb0*/  ULDC.64 UR4, c[0x0][0x198] ;  /* 0x0000660000047ab9 */ /* 0x000fe20000000a00 */
[----:B------:R-:W-:Y:S01]  /*ccc0*/  R2UR UR8, R2 ;  /* 0x00000000020872ca */ /* 0x000fe200000e0000 */
[----:B------:R-:W-:Y:S01]  /*ccd0*/  UIADD3 UR4, UP0, UR4, 0x670, URZ ;  /* 0x0000067004047890 */ /* 0x000fe2000ff1e03f */
[----:B------:R-:W-:Y:S01]  /*cce0*/  UMOV UR9, 0x20 ;  /* 0x0000002000097882 */ /* 0x000fe20000000000 */
[----:B------:R-:W-:Y:S02]  /*ccf0*/  UMOV UR11, UR36 ;  /* 0x00000024000b7c82 */ /* 0x000fe40008000000 */
[----:B------:R-:W-:Y:S01]  /*cd00*/  UIADD3.X UR5, URZ, UR5, URZ, UP0, !UPT ;  /* 0x000000053f057290 */ /* 0x000fe200087fe43f */
[----:B------:R-:W-:Y:S01]  /*cd10*/  UMOV UR12, UR37 ;  /* 0x00000025000c7c82 */ /* 0x000fe20008000000 */
[----:B----4-:R-:W-:-:S09]  /*cd20*/  USHF.L.U32 UR10, UR10, 0x6, URZ ;  /* 0x000000060a0a7899 */ /* 0x010fd2000800063f */
[----:B------:R4:W-:Y:S02]  /*cd30*/  UTMASTG.4D [UR8], [UR4] ;  /* 0x00000008040073b5 */ /* 0x0009e40008018000 */
[----:B----4-:R0:W-:Y:S02]  /*cd40*/  UTMACMDFLUSH ;  /* 0x00000000000079b7 */ /* 0x0101e40000000000 */
.L_x_73:
[----:B------:R-:W-:Y:S05]  /*cd50*/  BSYNC B0 ;  /* 0x0000000000007941 */ /* 0x000fea0003800000 */
.L_x_72:
[----:B------:R-:W-:-:S04]  /*cd60*/  DEPBAR.LE SB0, 0x0 ;  /* 0x000080000000791a */ /* 0x000fc80000000000 */
[----:B------:R-:W-:Y:S05]  /*cd70*/  EXIT ;  /* 0x000000000000794d */ /* 0x000fea0003800000 */
.L_x_7:
[----:B-1----:R1:W2:Y:S02]  /*cd80*/  SYNCS.PHASECHK.TRANS64.TRYWAIT P2, [R3+URZ+0xd848], R2 ;  /* 0x00d84802030075a7 */ /* 0x0022a4000804017f */
[----:B--2---:R-:W-:Y:S05]  /*cd90*/  @!P2 NANOSLEEP.SYNCS 0x989680 ;  /* 0x009896800000a95d */ /* 0x004fea0003900000 */
[----:B------:R-:W2:Y:S02]  /*cda0*/  @!P2 SYNCS.PHASECHK.TRANS64 P2, [R3+URZ+0xd848], R2 ;  /* 0x00d848020300a5a7 */ /* 0x000ea4000804007f */
[----:B--2---:R-:W-:Y:S05]  /*cdb0*/  @!P2 BRA `(.L_x_7) ;  /* 0xfffffffc00f0a947 */ /* 0x004fea000383ffff */
[----:B------:R-:W-:Y:S05]  /*cdc0*/  BRA `(.L_x_74) ;  /* 0xffffff3800487947 */ /* 0x000fea000383ffff */
.L_x_12:
[----:B-1----:R1:W2:Y:S02]  /*cdd0*/  SYNCS.PHASECHK.TRANS64.TRYWAIT P1, [R3+URZ+0xd820], R2 ;  /* 0x00d82002030075a7 */ /* 0x0022a4000802017f */
[----:B--2---:R-:W-:Y:S05]  /*cde0*/  @!P1 NANOSLEEP.SYNCS 0x989680 ;  /* 0x009896800000995d */ /* 0x004fea0003900000 */
[----:B------:R-:W2:Y:S02]  /*cdf0*/  @!P1 SYNCS.PHASECHK.TRANS64 P1, [R3+URZ+0xd820], R2 ;  /* 0x00d82002030095a7 */ /* 0x000ea4000802007f */
[----:B--2---:R-:W-:Y:S05]  /*ce00*/  @!P1 BRA `(.L_x_12) ;  /* 0xfffffffc00f09947 */ /* 0x004fea000383ffff */
[----:B------:R-:W-:Y:S05]  /*ce10*/  BRA `(.L_x_75) ;  /* 0xffffff3c00187947 */ /* 0x000fea000383ffff */
.L_x_14:
[----:B-1----:R1:W2:Y:S02]  /*ce20*/  SYNCS.PHASECHK.TRANS64.TRYWAIT P1, [R2+URZ+0xd820], R3 ;  /* 0x00d82003020075a7 */ /* 0x0022a4000802017f */
[----:B--2---:R-:W-:Y:S05]  /*ce30*/  @!P1 NANOSLEEP.SYNCS 0x989680 ;  /* 0x009896800000995d */ /* 0x004fea0003900000 */
[----:B------:R-:W2:Y:S02]  /*ce40*/  @!P1 SYNCS.PHASECHK.TRANS64 P1, [R2+URZ+0xd820], R3 ;  /* 0x00d82003020095a7 */ /* 0x000ea4000802007f */
[----:B--2---:R-:W-:Y:S05]  /*ce50*/  @!P1 BRA `(.L_x_14) ;  /* 0xfffffffc00f09947 */ /* 0x004fea000383ffff */
[----:B------:R-:W-:Y:S05]  /*ce60*/  BRA `(.L_x_76) ;  /* 0xffffff3c00a87947 */ /* 0x000fea000383ffff */
.L_x_17:
[----:B-1----:R1:W2:Y:S02]  /*ce70*/  SYNCS.PHASECHK.TRANS64.TRYWAIT P1, [R3+URZ+0xd820], R4 ;  /* 0x00d82004030075a7 */ /* 0x0022a4000802017f */
[----:B--2---:R-:W-:Y:S05]  /*ce80*/  @!P1 NANOSLEEP.SYNCS 0x989680 ;  /* 0x009896800000995d */ /* 0x004fea0003900000 */
[----:B------:R-:W2:Y:S02]  /*ce90*/  @!P1 SYNCS.PHASECHK.TRANS64 P1, [R3+URZ+0xd820], R4 ;  /* 0x00d82004030095a7 */ /* 0x000ea4000802007f */
[----:B--2---:R-:W-:Y:S05]  /*cea0*/  @!P1 BRA `(.L_x_17) ;  /* 0xfffffffc00f09947 */ /* 0x004fea000383ffff */
[----:B------:R-:W-:Y:S05]  /*ceb0*/  BRA `(.L_x_77) ;  /* 0xffffff4000547947 */ /* 0x000fea000383ffff */
.L_x_19:
[----:B-1----:R1:W2:Y:S02]  /*cec0*/  SYNCS.PHASECHK.TRANS64.TRYWAIT P1, [R3+URZ+0xd820], R2 ;  /* 0x00d82002030075a7 */ /* 0x0022a4000802017f */
[----:B--2---:R-:W-:Y:S05]  /*ced0*/  @!P1 NANOSLEEP.SYNCS 0x989680 ;  /* 0x009896800000995d */ /* 0x004fea0003900000 */
[----:B------:R-:W2:Y:S02]  /*cee0*/  @!P1 SYNCS.PHASECHK.TRANS64 P1, [R3+URZ+0xd820], R2 ;  /* 0x00d82002030095a7 */ /* 0x000ea4000802007f */
[----:B--2---:R-:W-:Y:S05]  /*cef0*/  @!P1 BRA `(.L_x_19) ;  /* 0xfffffffc00f09947 */ /* 0x004fea000383ffff */
[----:B------:R-:W-:Y:S05]  /*cf00*/  BRA `(.L_x_78) ;  /* 0xffffff4000fc7947 */ /* 0x000fea000383ffff */
.L_x_21:
[----:B-1----:R1:W2:Y:S02]  /*cf10*/  SYNCS.PHASECHK.TRANS64.TRYWAIT P1, [R2+URZ+0xd840], R11 ;  /* 0x00d8400b020075a7 */ /* 0x0022a4000802017f */
[----:B--2---:R-:W-:Y:S05]  /*cf20*/  @!P1 NANOSLEEP.SYNCS 0x989680 ;  /* 0x009896800000995d */ /* 0x004fea0003900000 */
[----:B------:R-:W2:Y:S02]  /*cf30*/  @!P1 SYNCS.PHASECHK.TRANS64 P1, [R2+URZ+0xd840], R11 ;  /* 0x00d8400b020095a7 */ /* 0x000ea4000802007f */
[----:B--2---:R-:W-:Y:S05]  /*cf40*/  @!P1 BRA `(.L_x_21) ;  /* 0xfffffffc00f09947 */ /* 0x004fea000383ffff */
[----:B------:R-:W-:Y:S05]  /*cf50*/  BRA `(.L_x_79) ;  /* 0xffffff4400ac7947 */ /* 0x000fea000383ffff */
.L_x_22:
[----:B--2---:R2:W3:Y:S02]  /*cf60*/  SYNCS.PHASECHK.TRANS64.TRYWAIT P1, [R2+URZ+0xd800], R11 ;  /* 0x00d8000b020075a7 */ /* 0x0044e4000802017f */
[----:B---3--:R-:W-:Y:S05]  /*cf70*/  @!P1 NANOSLEEP.SYNCS 0x989680 ;  /* 0x009896800000995d */ /* 0x008fea0003900000 */
[----:B------:R-:W3:Y:S02]  /*cf80*/  @!P1 SYNCS.PHASECHK.TRANS64 P1, [R2+URZ+0xd800], R11 ;  /* 0x00d8000b020095a7 */ /* 0x000ee4000802007f */
[----:B---3--:R-:W-:Y:S05]  /*cf90*/  @!P1 BRA `(.L_x_22) ;  /* 0xfffffffc00f09947 */ /* 0x008fea000383ffff */
[----:B------:R-:W-:Y:S05]  /*cfa0*/  BRA `(.L_x_80) ;  /* 0xffffff4400b87947 */ /* 0x000fea000383ffff */
.L_x_23:
[----:B-1----:R1:W3:Y:S02]  /*cfb0*/  SYNCS.PHASECHK.TRANS64.TRYWAIT P6, [R2+URZ+0xd808], R11 ;  /* 0x00d8080b020075a7 */ /* 0x0022e400080c017f */
[----:B---3--:R-:W-:Y:S05]  /*cfc0*/  @!P6 NANOSLEEP.SYNCS 0x989680 ;  /* 0x009896800000e95d */ /* 0x008fea0003900000 */
[----:B------:R-:W3:Y:S02]  /*cfd0*/  @!P6 SYNCS.PHASECHK.TRANS64 P6, [R2+URZ+0xd808], R11 ;  /* 0x00d8080b0200e5a7 */ /* 0x000ee400080c007f */
[----:B---3--:R-:W-:Y:S05]  /*cfe0*/  @!P6 BRA `(.L_x_23) ;  /* 0xfffffffc00f0e947 */ /* 0x008fea000383ffff */
[----:B------:R-:W-:Y:S05]  /*cff0*/  BRA `(.L_x_81) ;  /* 0xffffff6000547947 */ /* 0x000fea000383ffff */
.L_x_25:
[----:B-1----:R1:W2:Y:S02]  /*d000*/  SYNCS.PHASECHK.TRANS64.TRYWAIT P2, [R21+URZ+0xd800], R14 ;  /* 0x00d8000e150075a7 */ /* 0x0022a4000804017f */
[----:B--2---:R-:W-:Y:S05]  /*d010*/  @!P2 NANOSLEEP.SYNCS 0x989680 ;  /* 0x009896800000a95d */ /* 0x004fea0003900000 */
[----:B------:R-:W2:Y:S02]  /*d020*/  @!P2 SYNCS.PHASECHK.TRANS64 P2, [R21+URZ+0xd800], R14 ;  /* 0x00d8000e1500a5a7 */ /* 0x000ea4000804007f */
[----:B--2---:R-:W-:Y:S05]  /*d030*/  @!P2 BRA `(.L_x_25) ;  /* 0xfffffffc00f0a947 */ /* 0x004fea000383ffff */
[----:B------:R-:W-:Y:S05]  /*d040*/  BRA `(.L_x_82) ;  /* 0xffffff7800387947 */ /* 0x000fea000383ffff */
.L_x_28:
[----:B-1----:R1:W2:Y:S02]  /*d050*/  SYNCS.PHASECHK.TRANS64.TRYWAIT P3, [R14+URZ+0xd820], R21 ;  /* 0x00d820150e0075a7 */ /* 0x0022a4000806017f */
[----:B--2---:R-:W-:Y:S05]  /*d060*/  @!P3 NANOSLEEP.SYNCS 0x989680 ;  /* 0x009896800000b95d */ /* 0x004fea0003900000 */
[----:B------:R-:W2:Y:S02]  /*d070*/  @!P3 SYNCS.PHASECHK.TRANS64 P3, [R14+URZ+0xd820], R21 ;  /* 0x00d820150e00b5a7 */ /* 0x000ea4000806007f */
[----:B--2---:R-:W-:Y:S05]  /*d080*/  @!P3 BRA `(.L_x_28) ;  /* 0xfffffffc00f0b947 */ /* 0x004fea000383ffff */
[----:B------:R-:W-:Y:S05]  /*d090*/  BRA `(.L_x_83) ;  /* 0xffffff78008c7947 */ /* 0x000fea000383ffff */
.L_x_30:
[----:B-1----:R1:W3:Y:S02]  /*d0a0*/  SYNCS.PHASECHK.TRANS64.TRYWAIT P5, [R115+URZ+0xd800], R112 ;  /* 0x00d80070730075a7 */ /* 0x0022e400080a017f */
[----:B---3--:R-:W-:Y:S05]  /*d0b0*/  @!P5 NANOSLEEP.SYNCS 0x989680 ;  /* 0x009896800000d95d */ /* 0x008fea0003900000 */
[----:B------:R-:W3:Y:S02]  /*d0c0*/  @!P5 SYNCS.PHASECHK.TRANS64 P5, [R115+URZ+0xd800], R112 ;  /* 0x00d800707300d5a7 */ /* 0x000ee400080a007f */
[----:B---3--:R-:W-:Y:S05]  /*d0d0*/  @!P5 BRA `(.L_x_30) ;  /* 0xfffffffc00f0d947 */ /* 0x008fea000383ffff */
[----:B------:R-:W-:Y:S05]  /*d0e0*/  BRA `(.L_x_84) ;  /* 0xffffff8000b47947 */ /* 0x000fea000383ffff */
.L_x_34:
[----:B-1----:R1:W2:Y:S02]  /*d0f0*/  SYNCS.PHASECHK.TRANS64.TRYWAIT P2, [R19+URZ+0xd820], R20 ;  /* 0x00d82014130075a7 */ /* 0x0022a4000804017f */
[----:B--2---:R-:W-:Y:S05]  /*d100*/  @!P2 NANOSLEEP.SYNCS 0x989680 ;  /* 0x009896800000a95d */ /* 0x004fea0003900000 */
[----:B------:R-:W2:Y:S02]  /*d110*/  @!P2 SYNCS.PHASECHK.TRANS64 P2, [R19+URZ+0xd820], R20 ;  /* 0x00d820141300a5a7 */ /* 0x000ea4000804007f */
[----:B--2---:R-:W-:Y:S05]  /*d120*/  @!P2 BRA `(.L_x_34) ;  /* 0xfffffffc00f0a947 */ /* 0x004fea000383ffff */
[----:B------:R-:W-:Y:S05]  /*d130*/  BRA `(.L_x_85) ;  /* 0xffffffa400f87947 */ /* 0x000fea000383ffff */
.L_x_38:
[----:B-1----:R1:W2:Y:S02]  /*d140*/  SYNCS.PHASECHK.TRANS64.TRYWAIT P1, [R23+URZ+0xd800], R14 ;  /* 0x00d8000e170075a7 */ /* 0x0022a4000802017f */
[----:B--2---:R-:W-:Y:S05]  /*d150*/  @!P1 NANOSLEEP.SYNCS 0x989680 ;  /* 0x009896800000995d */ /* 0x004fea0003900000 */
[----:B------:R-:W2:Y:S02]  /*d160*/  @!P1 SYNCS.PHASECHK.TRANS64 P1, [R23+URZ+0xd800], R14 ;  /* 0x00d8000e170095a7 */ /* 0x000ea4000802007f */
[----:B--2---:R-:W-:Y:S05]  /*d170*/  @!P1 BRA `(.L_x_38) ;  /* 0xfffffffc00f09947 */ /* 0x004fea000383ffff */
[----:B------:R-:W-:Y:S05]  /*d180*/  BRA `(.L_x_86) ;  /* 0xffffffa800d07947 */ /* 0x000fea000383ffff */
.L_x_41:
[----:B-1----:R1:W2:Y:S02]  /*d190*/  SYNCS.PHASECHK.TRANS64.TRYWAIT P2, [R14+URZ+0xd820], R23 ;  /* 0x00d820170e0075a7 */ /* 0x0022a4000804017f */
[----:B--2---:R-:W-:Y:S05]  /*d1a0*/  @!P2 NANOSLEEP.SYNCS 0x989680 ;  /* 0x009896800000a95d */ /* 0x004fea0003900000 */
[----:B------:R-:W2:Y:S02]  /*d1b0*/  @!P2 SYNCS.PHASECHK.TRANS64 P2, [R14+URZ+0xd820], R23 ;  /* 0x00d820170e00a5a7 */ /* 0x000ea4000804007f */
[----:B--2---:R-:W-:Y:S05]  /*d1c0*/  @!P2 BRA `(.L_x_41) ;  /* 0xfffffffc00f0a947 */ /* 0x004fea000383ffff */
[----:B------:R-:W-:Y:S05]  /*d1d0*/  BRA `(.L_x_87) ;  /* 0xffffffac003c7947 */ /* 0x000fea000383ffff */
.L_x_44:
[----:B---3--:R3:W4:Y:S02]  /*d1e0*/  SYNCS.PHASECHK.TRANS64.TRYWAIT P6, [R117+URZ+0xd800], R114 ;  /* 0x00d80072750075a7 */ /* 0x00872400080c017f */
[----:B----4-:R-:W-:Y:S05]  /*d1f0*/  @!P6 NANOSLEEP.SYNCS 0x989680 ;  /* 0x009896800000e95d */ /* 0x010fea0003900000 */
[----:B------:R-:W4:Y:S02]  /*d200*/  @!P6 SYNCS.PHASECHK.TRANS64 P6, [R117+URZ+0xd800], R114 ;  /* 0x00d800727500e5a7 */ /* 0x000f2400080c007f */
[----:B----4-:R-:W-:Y:S05]  /*d210*/  @!P6 BRA `(.L_x_44) ;  /* 0xfffffffc00f0e947 */ /* 0x010fea000383ffff */
[----:B------:R-:W-:Y:S05]  /*d220*/  BRA `(.L_x_88) ;  /* 0xffffffbc007c7947 */ /* 0x000fea000383ffff */
.L_x_48:
[----:B-1----:R1:W2:Y:S02]  /*d230*/  SYNCS.PHASECHK.TRANS64.TRYWAIT P1, [R6+URZ+0xd820], R19 ;  /* 0x00d82013060075a7 */ /* 0x0022a4000802017f */
[----:B--2---:R-:W-:Y:S05]  /*d240*/  @!P1 NANOSLEEP.SYNCS 0x989680 ;  /* 0x009896800000995d */ /* 0x004fea0003900000 */
[----:B------:R-:W2:Y:S02]  /*d250*/  @!P1 SYNCS.PHASECHK.TRANS64 P1, [R6+URZ+0xd820], R19 ;  /* 0x00d82013060095a7 */ /* 0x000ea4000802007f */
[----:B--2---:R-:W-:Y:S05]  /*d260*/  @!P1 BRA `(.L_x_48) ;  /* 0xfffffffc00f09947 */ /* 0x004fea000383ffff */
[----:B------:R-:W-:Y:S05]  /*d270*/  BRA `(.L_x_89) ;  /* 0xffffffe400247947 */ /* 0x000fea000383ffff */
        .weak           $__internal_0_$__cuda_sm20_rcp_rn_f32_slowpath
        .type           $__internal_0_$__cuda_sm20_rcp_rn_f32_slowpath,@function
        .size           $__internal_0_$__cuda_sm20_rcp_rn_f32_slowpath,(.L_x_95 - $__internal_0_$__cuda_sm20_rcp_rn_f32_slowpath)
$__internal_0_$__cuda_sm20_rcp_rn_f32_slowpath:
[----:B------:R-:W-:Y:S01]  /*d280*/  IMAD.SHL.U32 R0, R3, 0x2, RZ ;  /* 0x0000000203007824 */ /* 0x000fe200078e00ff */
[----:B------:R-:W-:Y:S04]  /*d290*/  BSSY B2, `(.L_x_90) ;  /* 0x0000030000027945 */ /* 0x000fe80003800000 */
[----:B------:R-:W-:-:S04]  /*d2a0*/  SHF.R.U32.HI R13, RZ, 0x18, R0 ;  /* 0x00000018ff0d7819 */ /* 0x000fc80000011600 */
[----:B------:R-:W-:-:S13]  /*d2b0*/  ISETP.NE.U32.AND P0, PT, R13, RZ, PT ;  /* 0x000000ff0d00720c */ /* 0x000fda0003f05070 */
[----:B------:R-:W-:Y:S05]  /*d2c0*/  @P0 BRA `(.L_x_91) ;  /* 0x0000000000280947 */ /* 0x000fea0003800000 */
[----:B------:R-:W-:-:S04]  /*d2d0*/  SHF.L.U32 R0, R3, 0x1, RZ ;  /* 0x0000000103007819 */ /* 0x000fc800000006ff */
[----:B------:R-:W-:-:S13]  /*d2e0*/  ISETP.NE.AND P0, PT, R0, RZ, PT ;  /* 0x000000ff0000720c */ /* 0x000fda0003f05270 */
[----:B------:R-:W-:Y:S01]  /*d2f0*/  @P0 FFMA R5, R3, 1.84467440737095516160e+19, RZ ;  /* 0x5f80000003050823 */ /* 0x000fe200000000ff */
[----:B------:R-:W-:Y:S08]  /*d300*/  @!P0 MUFU.RCP R4, R3 ;  /* 0x0000000300048308 */ /* 0x000ff00000001000 */
[----:B------:R-:W1:Y:S02]  /*d310*/  @P0 MUFU.RCP R0, R5 ;  /* 0x0000000500000308 */ /* 0x000e640000001000 */
[----:B-1----:R-:W-:-:S04]  /*d320*/  @P0 FFMA R10, R5, R0, -1 ;  /* 0xbf800000050a0423 */ /* 0x002fc80000000000 */
[----:B------:R-:W-:-:S04]  /*d330*/  @P0 FADD.FTZ R11, -R10, -RZ ;  /* 0x800000ff0a0b0221 */ /* 0x000fc80000010100 */
[----:B------:R-:W-:-:S04]  /*d340*/  @P0 FFMA R0, R0, R11, R0 ;  /* 0x0000000b00000223 */ /* 0x000fc80000000000 */
[----:B------:R-:W-:Y:S01]  /*d350*/  @P0 FFMA R4, R0, 1.84467440737095516160e+19, RZ ;  /* 0x5f80000000040823 */ /* 0x000fe200000000ff */
[----:B------:R-:W-:Y:S06]  /*d360*/  BRA `(.L_x_92) ;  /* 0x0000000000887947 */ /* 0x000fec0003800000 */
.L_x_91:
[----:B------:R-:W-:-:S05]  /*d370*/  VIADD R22, R13, 0xffffff03 ;  /* 0xffffff030d167836 */ /* 0x000fca0000000000 */
[----:B------:R-:W-:-:S13]  /*d380*/  ISETP.GT.U32.AND P0, PT, R22, 0x1, PT ;  /* 0x000000011600780c */ /* 0x000fda0003f04070 */
[----:B------:R-:W-:Y:S05]  /*d390*/  @P0 BRA `(.L_x_93) ;  /* 0x0000000000780947 */ /* 0x000fea0003800000 */
[----:B------:R-:W-:Y:S02]  /*d3a0*/  LOP3.LUT R0, R3, 0x7fffff, RZ, 0xc0, !PT ;  /* 0x007fffff03007812 */ /* 0x000fe400078ec0ff */
[----:B------:R-:W-:Y:S02]  /*d3b0*/  MOV R11, 0x3 ;  /* 0x00000003000b7802 */ /* 0x000fe40000000f00 */
[----:B------:R-:W-:Y:S02]  /*d3c0*/  LOP3.LUT R0, R0, 0x3f800000, RZ, 0xfc, !PT ;  /* 0x3f80000000007812 */ /* 0x000fe400078efcff */
[----:B------:R-:W-:Y:S02]  /*d3d0*/  SHF.L.U32 R11, R11, R22, RZ ;  /* 0x000000160b0b7219 */ /* 0x000fe400000006ff */
[----:B------:R-:W1:Y:S02]  /*d3e0*/  MUFU.RCP R5, R0 ;  /* 0x0000000000057308 */ /* 0x000e640000001000 */
[----:B-1----:R-:W-:-:S04]  /*d3f0*/  FFMA R4, R0, R5, -1 ;  /* 0xbf80000000047423 */ /* 0x002fc80000000005 */
[----:B------:R-:W-:-:S04]  /*d400*/  FADD.FTZ R4, -R4, -RZ ;  /* 0x800000ff04047221 */ /* 0x000fc80000010100 */
[CCC-:B------:R-:W-:Y:S01]  /*d410*/  FFMA.RM R10, R5.reuse, R4.reuse, R5.reuse ;  /* 0x00000004050a7223 */ /* 0x1c0fe20000004005 */
[----:B------:R-:W-:-:S04]  /*d420*/  FFMA.RP R5, R5, R4, R5 ;  /* 0x0000000405057223 */ /* 0x000fc80000008005 */
[C---:B------:R-:W-:Y:S02]  /*d430*/  LOP3.LUT R4, R10.reuse, 0x7fffff, RZ, 0xc0, !PT ;  /* 0x007fffff0a047812 */ /* 0x040fe400078ec0ff */
[----:B------:R-:W-:Y:S02]  /*d440*/  FSETP.NEU.FTZ.AND P0, PT, R10, R5, PT ;  /* 0x000000050a00720b */ /* 0x000fe40003f1d000 */
[----:B------:R-:W-:Y:S02]  /*d450*/  LOP3.LUT R4, R4, 0x800000, RZ, 0xfc, !PT ;  /* 0x0080000004047812 */ /* 0x000fe400078efcff */
[----:B------:R-:W-:Y:S02]  /*d460*/  SEL R5, RZ, 0xffffffff, !P0 ;  /* 0xffffffffff057807 */ /* 0x000fe40004000000 */
[----:B------:R-:W-:-:S03]  /*d470*/  LOP3.LUT R11, R11, R4, RZ, 0xc0, !PT ;  /* 0x000000040b0b7212 */ /* 0x000fc600078ec0ff */
[----:B------:R-:W-:Y:S01]  /*d480*/  IMAD.MOV R5, RZ, RZ, -R5 ;  /* 0x000000ffff057224 */ /* 0x000fe200078e0a05 */
[----:B------:R-:W-:-:S04]  /*d490*/  SHF.R.U32.HI R11, RZ, R22, R11 ;  /* 0x00000016ff0b7219 */ /* 0x000fc8000001160b */
[--C-:B------:R-:W-:Y:S01]  /*d4a0*/  LOP3.LUT P1, RZ, R5, R22, R4.reuse, 0xf8, !PT ;  /* 0x0000001605ff7212 */ /* 0x100fe2000782f804 */
[----:B------:R-:W-:Y:S01]  /*d4b0*/  VIADD R5, R13, 0xffffff04 ;  /* 0xffffff040d057836 */ /* 0x000fe20000000000 */
[C---:B------:R-:W-:Y:S02]  /*d4c0*/  LOP3.LUT P0, RZ, R11.reuse, 0x1, RZ, 0xc0, !PT ;  /* 0x000000010bff7812 */ /* 0x040fe4000780c0ff */
[----:B------:R-:W-:Y:S02]  /*d4d0*/  LOP3.LUT P2, RZ, R11, 0x2, RZ, 0xc0, !PT ;  /* 0x000000020bff7812 */ /* 0x000fe4000784c0ff */
[----:B------:R-:W-:Y:S02]  /*d4e0*/  SHF.R.U32.HI R4, RZ, R5, R4 ;  /* 0x00000005ff047219 */ /* 0x000fe40000011604 */
[----:B------:R-:W-:Y:S02]  /*d4f0*/  PLOP3.LUT P0, PT, P0, P1, P2, 0xe0, 0x0 ;  /* 0x000000000000781c */ /* 0x000fe40000703c20 */
[----:B------:R-:W-:-:S02]  /*d500*/  LOP3.LUT P1, RZ, R3, 0x7fffff, RZ, 0xc0, !PT ;  /* 0x007fffff03ff7812 */ /* 0x000fc4000782c0ff */
[----:B------:R-:W-:-:S04]  /*d510*/  SEL R0, RZ, 0x1, !P0 ;  /* 0x00000001ff007807 */ /* 0x000fc80004000000 */
[----:B------:R-:W-:-:S04]  /*d520*/  IADD3 R0, -R0, RZ, RZ ;  /* 0x000000ff00007210 */ /* 0x000fc80007ffe1ff */
[----:B------:R-:W-:-:S13]  /*d530*/  ISETP.GE.AND P0, PT, R0, RZ, PT ;  /* 0x000000ff0000720c */ /* 0x000fda0003f06270 */
[----:B------:R-:W-:-:S05]  /*d540*/  @!P0 IADD3 R4, R4, 0x1, RZ ;  /* 0x0000000104048810 */ /* 0x000fca0007ffe0ff */
[----:B------:R-:W-:-:S05]  /*d550*/  @!P1 IMAD.SHL.U32 R4, R4, 0x2, RZ ;  /* 0x0000000204049824 */ /* 0x000fca00078e00ff */
[----:B------:R-:W-:Y:S01]  /*d560*/  LOP3.LUT R4, R4, 0x80000000, R3, 0xf8, !PT ;  /* 0x8000000004047812 */ /* 0x000fe200078ef803 */
[----:B------:R-:W-:Y:S06]  /*d570*/  BRA `(.L_x_92) ;  /* 0x0000000000047947 */ /* 0x000fec0003800000 */
.L_x_93:
[----:B------:R1:W2:Y:S02]  /*d580*/  MUFU.RCP R4, R3 ;  /* 0x0000000300047308 */ /* 0x0002a40000001000 */
.L_x_92:
[----:B------:R-:W-:Y:S05]  /*d590*/  BSYNC B2 ;  /* 0x0000000000027941 */ /* 0x000fea0003800000 */
.L_x_90:
[----:B--2---:R-:W-:Y:S01]  /*d5a0*/  MOV R0, R4 ;  /* 0x0000000400007202 */ /* 0x004fe20000000f00 */
[----:B------:R-:W-:Y:S01]  /*d5b0*/  IMAD.MOV.U32 R4, RZ, RZ, R12 ;  /* 0x000000ffff047224 */ /* 0x000fe200078e000c */
[----:B------:R-:W-:-:S04]  /*d5c0*/  MOV R5, 0x0 ;  /* 0x0000000000057802 */ /* 0x000fc80000000f00 */
[----:B-1----:R-:W-:Y:S05]  /*d5d0*/  RET.REL.NODEC R4 `(_ZN7cutlass13device_kernelINS_4fmha6kernel13FmhaKernelTmaINS1_10collective15FmhaMainloopTmaINS_6half_tEfN4cute5tupleIJNS7_1CILi64EEENS9_ILi128EEENS9_ILi48EEEEEENS4_14ResidualFusionEJEEENS4_15FmhaFwdEpilogueIS6_fNS8_IJSA_SC_SB_EEEEEJEEEEEvNT_6ParamsE) ;  /* 0xffffff2804887950 */ /* 0x002fea0003c3ffff */
.L_x_94:
[----:B------:R-:W-:-:S00]  /*d5e0*/  BRA `(.L_x_94) ;  /* 0xfffffffc00fc7947 */ /* 0x000fc0000383ffff */
[----:B------:R-:W-:-:S00]  /*d5f0*/  NOP ;  /* 0x0000000000007918 */ /* 0x000fc00000000000 */
        /* <DEDUP_REMOVED lines=8> */
.L_x_95:


//--------------------- .nv.global.init           --------------------------
	.section	.nv.global.init,"aw",@progbits
.nv.global.init:
	.type		$str$23,@object
	.size		$str$23,($str$24 - $str$23)
$str$23:
        /*0000*/ 	.byte	0x28, 0x61, 0x64, 0x64, 0x72, 0x65, 0x73, 0x73, 0x20, 0x26, 0x20, 0x6d, 0x61, 0x73, 0x6b, 0x29
        /*0010*/ 	.byte	0x20, 0x3d, 0x3d, 0x20, 0x30, 0x00
	.type		$str$24,@object
	.size		$str$24,(__unnamed_1 - $str$24)
$str$24:
        /*0016*/ 	.byte	0x2f, 0x74, 0x6d, 0x70, 0x2f, 0x63, 0x75, 0x74, 0x6c, 0x61, 0x73, 0x73, 0x5f, 0x73, 0x77, 0x65
        /*0026*/ 	.byte	0x65, 0x70, 0x5f, 0x73, 0x72, 0x63, 0x2f, 0x69, 0x6e, 0x63, 0x6c, 0x75, 0x64, 0x65, 0x2f, 0x63
        /*0036*/ 	.byte	0x75, 0x74, 0x65, 0x2f, 0x70, 0x6f, 0x69, 0x6e, 0x74, 0x65, 0x72, 0x5f, 0x66, 0x6c, 0x61, 0x67
        /*0046*/ 	.byte	0x67, 0x65, 0x64, 0x2e, 0x68, 0x70, 0x70, 0x00
	.type		__unnamed_1,@object
	.size		__unnamed_1,(__unnamed_2 - __unnamed_1)
__unnamed_1:
        /*004e*/ 	.byte	0x61, 0x75, 0x74, 0x6f, 0x20, 0x63, 0x75, 0x74, 0x65, 0x3a, 0x3a, 0x61, 0x73, 0x5f, 0x70, 0x6f
        /* <DEDUP_REMOVED lines=27> */
        /*020e*/ 	.byte	0x3e, 0x3e, 0x3e, 0x3e, 0x3e, 0x5d, 0x00
	.type		__unnamed_2,@object
	.size		__unnamed_2,(.L_1 - __unnamed_2)
__unnamed_2:
        /* <DEDUP_REMOVED lines=29> */
.L_1:


//--------------------- .nv.shared._ZN7cutlass13device_kernelINS_4fmha6kernel13FmhaKernelTmaINS1_10collective15FmhaMainloopTmaINS_6half_tEfN4cute5tupleIJNS7_1CILi64EEENS9_ILi128EEENS9_ILi48EEEEEENS4_14ResidualFusionEJEEENS4_15FmhaFwdEpilogueIS6_fNS8_IJSA_SC_SB_EEEEEJEEEEEvNT_6ParamsE --------------------------
	.section	.nv.shared._ZN7cutlass13device_kernelINS_4fmha6kernel13FmhaKernelTmaINS1_10collective15FmhaMainloopTmaINS_6half_tEfN4cute5tupleIJNS7_1CILi64EEENS9_ILi128EEENS9_ILi48EEEEEENS4_14ResidualFusionEJEEENS4_15FmhaFwdEpilogueIS6_fNS8_IJSA_SC_SB_EEEEEJEEEEEvNT_6ParamsE,"aw",@nobits
	.sectionflags	@""
	.align	16
	.zero		1024


//--------------------- .nv.shared.reserved.0     --------------------------
	.section	.nv.shared.reserved.0,"aw",@nobits
	.weak		__nv_reservedSMEM_offset_0_alias
	.size		__nv_reservedSMEM_offset_0_alias, 0, 0
	.other		__nv_reservedSMEM_offset_0_alias,@"STO_CUDA_RESERVED_SHARED STV_DEFAULT"
__nv_reservedSMEM_offset_0_alias:
	.zero		0


//--------------------- .nv.global                --------------------------
	.section	.nv.global,"aw",@nobits
.nv.global:
	.type		_ZN39_INTERNAL_6ccafd38_4_k_cu_5a72fcaa_31134cute1_E,@object
	.size		_ZN39_INTERNAL_6ccafd38_4_k_cu_5a72fcaa_31134cute1_E,(_ZN39_INTERNAL_6ccafd38_4_k_cu_5a72fcaa_31134cuda3std3__45__cpo6cbeginE - _ZN39_INTERNAL_6ccafd38_4_k_cu_5a72fcaa_31134cute1_E)
_ZN39_INTERNAL_6ccafd38_4_k_cu_5a72fcaa_31134cute1_E:
	.zero		1
	.type		_ZN39_INTERNAL_6ccafd38_4_k_cu_5a72fcaa_31134cuda3std3__45__cpo6cbeginE,@object
	.size		_ZN39_INTERNAL_6ccafd38_4_k_cu_5a72fcaa_31134cuda3std3__45__cpo6cbeginE,(_ZN39_INTERNAL_6ccafd38_4_k_cu_5a72fcaa_31134cuda3std3__48in_placeE - _ZN39_INTERNAL_6ccafd38_4_k_cu_5a72fcaa_31134cuda3std3__45__cpo6cbeginE)
_ZN39_INTERNAL_6ccafd38_4_k_cu_5a72fcaa_31134cuda3std3__45__cpo6cbeginE:
	.zero		1
	.type		_ZN39_INTERNAL_6ccafd38_4_k_cu_5a72fcaa_31134cuda3std3__48in_placeE,@object
	.size		_ZN39_INTERNAL_6ccafd38_4_k_cu_5a72fcaa_31134cuda3std3__48in_placeE,(_ZN39_INTERNAL_6ccafd38_4_k_cu_5a72fcaa_31134cuda3std6ranges3__45__cpo9iter_moveE - _ZN39_INTERNAL_6ccafd38_4_k_cu_5a72fcaa_31134cuda3std3__48in_placeE)
_ZN39_INTERNAL_6ccafd38_4_k_cu_5a72fcaa_31134cuda3std3__48in_placeE:
	.zero		1
	.type		_ZN39_INTERNAL_6ccafd38_4_k_cu_5a72fcaa_31134cuda3std6ranges3__45__cpo9iter_moveE,@object
	.size		_ZN39_INTERNAL_6ccafd38_4_k_cu_5a72fcaa_31134cuda3std6ranges3__45__cpo9iter_moveE,(_ZN39_INTERNAL_6ccafd38_4_k_cu_5a72fcaa_31134cuda3std3__45__cpo5beginE - _ZN39_INTERNAL_6ccafd38_4_k_cu_5a72fcaa_31134cuda3std6ranges3__45__cpo9iter_moveE)
_ZN39_INTERNAL_6ccafd38_4_k_cu_5a72fcaa_31134cuda3std6ranges3__45__cpo9iter_moveE:
	.zero		1
	.type		_ZN39_INTERNAL_6ccafd38_4_k_cu_5a72fcaa_31134cuda3std3__45__cpo5beginE,@object
	.size		_ZN39_INTERNAL_6ccafd38_4_k_cu_5a72fcaa_31134cuda3std3__45__cpo5beginE,(_ZN39_INTERNAL_6ccafd38_4_k_cu_5a72fcaa_31134cuda3std3__441_GLOBAL__N__6ccafd38_4_k_cu_5a72fcaa_31136ignoreE - _ZN39_INTERNAL_6ccafd38_4_k_cu_5a72fcaa_31134cuda3std3__45__cpo5beginE)
_ZN39_INTERNAL_6ccafd38_4_k_cu_5a72fcaa_31134cuda3std3__45__cpo5beginE:
	.zero		1
	.type		_ZN39_INTERNAL_6ccafd38_4_k_cu_5a72fcaa_31134cuda3std3__441_GLOBAL__N__6ccafd38_4_k_cu_5a72fcaa_31136ignoreE,@object
	.size		_ZN39_INTERNAL_6ccafd38_4_k_cu_5a72fcaa_31134cuda3std3__441_GLOBAL__N__6ccafd38_4_k_cu_5a72fcaa_31136ignoreE,(_ZN39_INTERNAL_6ccafd38_4_k_cu_5a72fcaa_31134cute7productE - _ZN39_INTERNAL_6ccafd38_4_k_cu_5a72fcaa_31134cuda3std3__441_GLOBAL__N__6ccafd38_4_k_cu_5a72fcaa_31136ignoreE)
_ZN39_INTERNAL_6ccafd38_4_k_cu_5a72fcaa_31134cuda3std3__441_GLOBAL__N__6ccafd38_4_k_cu_5a72fcaa_31136ignoreE:
	.zero		1
	.type		_ZN39_INTERNAL_6ccafd38_4_k_cu_5a72fcaa_31134cute7productE,@object
	.size		_ZN39_INTERNAL_6ccafd38_4_k_cu_5a72fcaa_31134cute7productE,(_ZN39_INTERNAL_6ccafd38_4_k_cu_5a72fcaa_31134cuda3std3__45__cpo3endE - _ZN39_INTERNAL_6ccafd38_4_k_cu_5a72fcaa_31134cute7productE)
_ZN39_INTERNAL_6ccafd38_4_k_cu_5a72fcaa_31134cute7productE:
	.zero		1
	.type		_ZN39_INTERNAL_6ccafd38_4_k_cu_5a72fcaa_31134cuda3std3__45__cpo3endE,@object
	.size		_ZN39_INTERNAL_6ccafd38_4_k_cu_5a72fcaa_31134cuda3std3__45__cpo3endE,(_ZN39_INTERNAL_6ccafd38_4_k_cu_5a72fcaa_31134cuda3std3__419piecewise_constructE - _ZN39_INTERNAL_6ccafd38_4_k_cu_5a72fcaa_31134cuda3std3__45__cpo3endE)
_ZN39_INTERNAL_6ccafd38_4_k_cu_5a72fcaa_31134cuda3std3__45__cpo3endE:
	.zero		1
	.type		_ZN39_INTERNAL_6ccafd38_4_k_cu_5a72fcaa_31134cuda3std3__419piecewise_constructE,@object
	.size		_ZN39_INTERNAL_6ccafd38_4_k_cu_5a72fcaa_31134cuda3std3__419piecewise_constructE,(_ZN39_INTERNAL_6ccafd38_4_k_cu_5a72fcaa_31134cuda3std3__45__cpo4cendE - _ZN39_INTERNAL_6ccafd38_4_k_cu_5a72fcaa_31134cuda3std3__419piecewise_constructE)
_ZN39_INTERNAL_6ccafd38_4_k_cu_5a72fcaa_31134cuda3std3__419piecewise_constructE:
	.zero		1
	.type		_ZN39_INTERNAL_6ccafd38_4_k_cu_5a72fcaa_31134cuda3std3__45__cpo4cendE,@object
	.size		_ZN39_INTERNAL_6ccafd38_4_k_cu_5a72fcaa_31134cuda3std3__45__cpo4cendE,(_ZN39_INTERNAL_6ccafd38_4_k_cu_5a72fcaa_31134cuda3std6ranges3__45__cpo4swapE - _ZN39_INTERNAL_6ccafd38_4_k_cu_5a72fcaa_31134cuda3std3__45__cpo4cendE)
_ZN39_INTERNAL_6ccafd38_4_k_cu_5a72fcaa_31134cuda3std3__45__cpo4cendE:
	.zero		1
	.type		_ZN39_INTERNAL_6ccafd38_4_k_cu_5a72fcaa_31134cuda3std6ranges3__45__cpo4swapE,@object
	.size		_ZN39_INTERNAL_6ccafd38_4_k_cu_5a72fcaa_31134cuda3std6ranges3__45__cpo4swapE,(.L_9 - _ZN39_INTERNAL_6ccafd38_4_k_cu_5a72fcaa_31134cuda3std6ranges3__45__cpo4swapE)
_ZN39_INTERNAL_6ccafd38_4_k_cu_5a72fcaa_31134cuda3std6ranges3__45__cpo4swapE:
	.zero		1
.L_9:


//--------------------- .nv.constant0._ZN7cutlass13device_kernelINS_4fmha6kernel13FmhaKernelTmaINS1_10collective15FmhaMainloopTmaINS_6half_tEfN4cute5tupleIJNS7_1CILi64EEENS9_ILi128EEENS9_ILi48EEEEEENS4_14ResidualFusionEJEEENS4_15FmhaFwdEpilogueIS6_fNS8_IJSA_SC_SB_EEEEEJEEEEEvNT_6ParamsE --------------------------
	.section	.nv.constant0._ZN7cutlass13device_kernelINS_4fmha6kernel13FmhaKernelTmaINS1_10collective15FmhaMainloopTmaINS_6half_tEfN4cute5tupleIJNS7_1CILi64EEENS9_ILi128EEENS9_ILi48EEEEEENS4_14ResidualFusionEJEEENS4_15FmhaFwdEpilogueIS6_fNS8_IJSA_SC_SB_EEEEEJEEEEEvNT_6ParamsE,"a",@progbits
	.sectionflags	@""
	.align	4
.nv.constant0._ZN7cutlass13device_kernelINS_4fmha6kernel13FmhaKernelTmaINS1_10collective15FmhaMainloopTmaINS_6half_tEfN4cute5tupleIJNS7_1CILi64EEENS9_ILi128EEENS9_ILi48EEEEEENS4_14ResidualFusionEJEEENS4_15FmhaFwdEpilogueIS6_fNS8_IJSA_SC_SB_EEEEEJEEEEEvNT_6ParamsE:
	.zero		2688


//--------------------- SYMBOLS --------------------------

	.type		.nv.reservedSmem.offset0,@object
	.size		.nv.reservedSmem.offset0,0x4
	.type		__assertfail,@function
